//
// Generated by NVIDIA NVVM Compiler
//
// Compiler Build ID: CL-36424714
// Cuda compilation tools, release 13.0, V13.0.88
// Based on NVVM 20.0.0
//

.version 9.0
.target sm_100
.address_size 64

	// .globl	_Z23evacuatePopulatedCitiesPK8CSRGraphiPiS2_S2_S2_iS2_iS2_S2_S2_P4DropiPj
.global .align 1 .b8 _ZN34_INTERNAL_0ffa0a37_4_k_cu_5202ac1e4cuda3std3__45__cpo5beginE[1];
.global .align 1 .b8 _ZN34_INTERNAL_0ffa0a37_4_k_cu_5202ac1e4cuda3std3__45__cpo3endE[1];
.global .align 1 .b8 _ZN34_INTERNAL_0ffa0a37_4_k_cu_5202ac1e4cuda3std3__45__cpo6cbeginE[1];
.global .align 1 .b8 _ZN34_INTERNAL_0ffa0a37_4_k_cu_5202ac1e4cuda3std3__45__cpo4cendE[1];
.global .align 1 .b8 _ZN34_INTERNAL_0ffa0a37_4_k_cu_5202ac1e4cuda3std3__45__cpo6rbeginE[1];
.global .align 1 .b8 _ZN34_INTERNAL_0ffa0a37_4_k_cu_5202ac1e4cuda3std3__45__cpo4rendE[1];
.global .align 1 .b8 _ZN34_INTERNAL_0ffa0a37_4_k_cu_5202ac1e4cuda3std3__45__cpo7crbeginE[1];
.global .align 1 .b8 _ZN34_INTERNAL_0ffa0a37_4_k_cu_5202ac1e4cuda3std3__45__cpo5crendE[1];
.global .align 1 .b8 _ZN34_INTERNAL_0ffa0a37_4_k_cu_5202ac1e4cuda3std3__436_GLOBAL__N__0ffa0a37_4_k_cu_5202ac1e6ignoreE[1];
.global .align 1 .b8 _ZN34_INTERNAL_0ffa0a37_4_k_cu_5202ac1e4cuda3std3__419piecewise_constructE[1];
.global .align 1 .b8 _ZN34_INTERNAL_0ffa0a37_4_k_cu_5202ac1e4cuda3std3__48in_placeE[1];
.global .align 1 .b8 _ZN34_INTERNAL_0ffa0a37_4_k_cu_5202ac1e4cuda3std3__420unreachable_sentinelE[1];
.global .align 1 .b8 _ZN34_INTERNAL_0ffa0a37_4_k_cu_5202ac1e4cuda3std3__47nulloptE[1];
.global .align 1 .b8 _ZN34_INTERNAL_0ffa0a37_4_k_cu_5202ac1e4cuda3std3__48unexpectE[1];
.global .align 1 .b8 _ZN34_INTERNAL_0ffa0a37_4_k_cu_5202ac1e4cuda3std6ranges3__45__cpo4swapE[1];
.global .align 1 .b8 _ZN34_INTERNAL_0ffa0a37_4_k_cu_5202ac1e4cuda3std6ranges3__45__cpo9iter_moveE[1];
.global .align 1 .b8 _ZN34_INTERNAL_0ffa0a37_4_k_cu_5202ac1e4cuda3std6ranges3__45__cpo5beginE[1];
.global .align 1 .b8 _ZN34_INTERNAL_0ffa0a37_4_k_cu_5202ac1e4cuda3std6ranges3__45__cpo3endE[1];
.global .align 1 .b8 _ZN34_INTERNAL_0ffa0a37_4_k_cu_5202ac1e4cuda3std6ranges3__45__cpo6cbeginE[1];
.global .align 1 .b8 _ZN34_INTERNAL_0ffa0a37_4_k_cu_5202ac1e4cuda3std6ranges3__45__cpo4cendE[1];
.global .align 1 .b8 _ZN34_INTERNAL_0ffa0a37_4_k_cu_5202ac1e4cuda3std6ranges3__45__cpo7advanceE[1];
.global .align 1 .b8 _ZN34_INTERNAL_0ffa0a37_4_k_cu_5202ac1e4cuda3std6ranges3__45__cpo9iter_swapE[1];
.global .align 1 .b8 _ZN34_INTERNAL_0ffa0a37_4_k_cu_5202ac1e4cuda3std6ranges3__45__cpo4nextE[1];
.global .align 1 .b8 _ZN34_INTERNAL_0ffa0a37_4_k_cu_5202ac1e4cuda3std6ranges3__45__cpo4prevE[1];
.global .align 1 .b8 _ZN34_INTERNAL_0ffa0a37_4_k_cu_5202ac1e4cuda3std6ranges3__45__cpo4dataE[1];
.global .align 1 .b8 _ZN34_INTERNAL_0ffa0a37_4_k_cu_5202ac1e4cuda3std6ranges3__45__cpo5cdataE[1];
.global .align 1 .b8 _ZN34_INTERNAL_0ffa0a37_4_k_cu_5202ac1e4cuda3std6ranges3__45__cpo4sizeE[1];
.global .align 1 .b8 _ZN34_INTERNAL_0ffa0a37_4_k_cu_5202ac1e4cuda3std6ranges3__45__cpo5ssizeE[1];
.global .align 1 .b8 _ZN34_INTERNAL_0ffa0a37_4_k_cu_5202ac1e4cuda3std6ranges3__45__cpo8distanceE[1];
.global .align 1 .b8 _ZN34_INTERNAL_0ffa0a37_4_k_cu_5202ac1e6thrust24THRUST_300001_SM_1000_NS8cuda_cub3parE[1];
.global .align 1 .b8 _ZN34_INTERNAL_0ffa0a37_4_k_cu_5202ac1e6thrust24THRUST_300001_SM_1000_NS8cuda_cub10par_nosyncE[1];
.global .align 1 .b8 _ZN34_INTERNAL_0ffa0a37_4_k_cu_5202ac1e6thrust24THRUST_300001_SM_1000_NS6system6detail10sequential3seqE[1];
.global .align 1 .b8 _ZN34_INTERNAL_0ffa0a37_4_k_cu_5202ac1e6thrust24THRUST_300001_SM_1000_NS6system3cpp3parE[1];
.global .align 1 .b8 _ZN34_INTERNAL_0ffa0a37_4_k_cu_5202ac1e6thrust24THRUST_300001_SM_1000_NS12placeholders2_1E[1];
.global .align 1 .b8 _ZN34_INTERNAL_0ffa0a37_4_k_cu_5202ac1e6thrust24THRUST_300001_SM_1000_NS12placeholders2_2E[1];
.global .align 1 .b8 _ZN34_INTERNAL_0ffa0a37_4_k_cu_5202ac1e6thrust24THRUST_300001_SM_1000_NS12placeholders2_3E[1];
.global .align 1 .b8 _ZN34_INTERNAL_0ffa0a37_4_k_cu_5202ac1e6thrust24THRUST_300001_SM_1000_NS12placeholders2_4E[1];
.global .align 1 .b8 _ZN34_INTERNAL_0ffa0a37_4_k_cu_5202ac1e6thrust24THRUST_300001_SM_1000_NS12placeholders2_5E[1];
.global .align 1 .b8 _ZN34_INTERNAL_0ffa0a37_4_k_cu_5202ac1e6thrust24THRUST_300001_SM_1000_NS12placeholders2_6E[1];
.global .align 1 .b8 _ZN34_INTERNAL_0ffa0a37_4_k_cu_5202ac1e6thrust24THRUST_300001_SM_1000_NS12placeholders2_7E[1];
.global .align 1 .b8 _ZN34_INTERNAL_0ffa0a37_4_k_cu_5202ac1e6thrust24THRUST_300001_SM_1000_NS12placeholders2_8E[1];
.global .align 1 .b8 _ZN34_INTERNAL_0ffa0a37_4_k_cu_5202ac1e6thrust24THRUST_300001_SM_1000_NS12placeholders2_9E[1];
.global .align 1 .b8 _ZN34_INTERNAL_0ffa0a37_4_k_cu_5202ac1e6thrust24THRUST_300001_SM_1000_NS12placeholders3_10E[1];
.global .align 1 .b8 _ZN34_INTERNAL_0ffa0a37_4_k_cu_5202ac1e6thrust24THRUST_300001_SM_1000_NS3seqE[1];
.global .align 1 .b8 _ZN34_INTERNAL_0ffa0a37_4_k_cu_5202ac1e6thrust24THRUST_300001_SM_1000_NS6deviceE[1];

.visible .entry _Z23evacuatePopulatedCitiesPK8CSRGraphiPiS2_S2_S2_iS2_iS2_S2_S2_P4DropiPj(
	.param .u64 .ptr .align 1 _Z23evacuatePopulatedCitiesPK8CSRGraphiPiS2_S2_S2_iS2_iS2_S2_S2_P4DropiPj_param_0,
	.param .u32 _Z23evacuatePopulatedCitiesPK8CSRGraphiPiS2_S2_S2_iS2_iS2_S2_S2_P4DropiPj_param_1,
	.param .u64 .ptr .align 1 _Z23evacuatePopulatedCitiesPK8CSRGraphiPiS2_S2_S2_iS2_iS2_S2_S2_P4DropiPj_param_2,
	.param .u64 .ptr .align 1 _Z23evacuatePopulatedCitiesPK8CSRGraphiPiS2_S2_S2_iS2_iS2_S2_S2_P4DropiPj_param_3,
	.param .u64 .ptr .align 1 _Z23evacuatePopulatedCitiesPK8CSRGraphiPiS2_S2_S2_iS2_iS2_S2_S2_P4DropiPj_param_4,
	.param .u64 .ptr .align 1 _Z23evacuatePopulatedCitiesPK8CSRGraphiPiS2_S2_S2_iS2_iS2_S2_S2_P4DropiPj_param_5,
	.param .u32 _Z23evacuatePopulatedCitiesPK8CSRGraphiPiS2_S2_S2_iS2_iS2_S2_S2_P4DropiPj_param_6,
	.param .u64 .ptr .align 1 _Z23evacuatePopulatedCitiesPK8CSRGraphiPiS2_S2_S2_iS2_iS2_S2_S2_P4DropiPj_param_7,
	.param .u32 _Z23evacuatePopulatedCitiesPK8CSRGraphiPiS2_S2_S2_iS2_iS2_S2_S2_P4DropiPj_param_8,
	.param .u64 .ptr .align 1 _Z23evacuatePopulatedCitiesPK8CSRGraphiPiS2_S2_S2_iS2_iS2_S2_S2_P4DropiPj_param_9,
	.param .u64 .ptr .align 1 _Z23evacuatePopulatedCitiesPK8CSRGraphiPiS2_S2_S2_iS2_iS2_S2_S2_P4DropiPj_param_10,
	.param .u64 .ptr .align 1 _Z23evacuatePopulatedCitiesPK8CSRGraphiPiS2_S2_S2_iS2_iS2_S2_S2_P4DropiPj_param_11,
	.param .u64 .ptr .align 1 _Z23evacuatePopulatedCitiesPK8CSRGraphiPiS2_S2_S2_iS2_iS2_S2_S2_P4DropiPj_param_12,
	.param .u32 _Z23evacuatePopulatedCitiesPK8CSRGraphiPiS2_S2_S2_iS2_iS2_S2_S2_P4DropiPj_param_13,
	.param .u64 .ptr .align 1 _Z23evacuatePopulatedCitiesPK8CSRGraphiPiS2_S2_S2_iS2_iS2_S2_S2_P4DropiPj_param_14
)
{
	.local .align 16 .b8 	__local_depot0[100000];
	.reg .b64 	%SP;
	.reg .b64 	%SPL;
	.reg .pred 	%p<54>;
	.reg .b16 	%rs<15>;
	.reg .b32 	%r<240>;
	.reg .b64 	%rd<137>;

	mov.u64 	%SPL, __local_depot0;
	ld.param.u64 	%rd26, [_Z23evacuatePopulatedCitiesPK8CSRGraphiPiS2_S2_S2_iS2_iS2_S2_S2_P4DropiPj_param_0];
	ld.param.u32 	%r111, [_Z23evacuatePopulatedCitiesPK8CSRGraphiPiS2_S2_S2_iS2_iS2_S2_S2_P4DropiPj_param_1];
	ld.param.u64 	%rd17, [_Z23evacuatePopulatedCitiesPK8CSRGraphiPiS2_S2_S2_iS2_iS2_S2_S2_P4DropiPj_param_2];
	ld.param.u64 	%rd18, [_Z23evacuatePopulatedCitiesPK8CSRGraphiPiS2_S2_S2_iS2_iS2_S2_S2_P4DropiPj_param_3];
	ld.param.u64 	%rd19, [_Z23evacuatePopulatedCitiesPK8CSRGraphiPiS2_S2_S2_iS2_iS2_S2_S2_P4DropiPj_param_4];
	ld.param.u64 	%rd20, [_Z23evacuatePopulatedCitiesPK8CSRGraphiPiS2_S2_S2_iS2_iS2_S2_S2_P4DropiPj_param_5];
	ld.param.u32 	%r108, [_Z23evacuatePopulatedCitiesPK8CSRGraphiPiS2_S2_S2_iS2_iS2_S2_S2_P4DropiPj_param_6];
	ld.param.u64 	%rd21, [_Z23evacuatePopulatedCitiesPK8CSRGraphiPiS2_S2_S2_iS2_iS2_S2_S2_P4DropiPj_param_7];
	ld.param.u32 	%r109, [_Z23evacuatePopulatedCitiesPK8CSRGraphiPiS2_S2_S2_iS2_iS2_S2_S2_P4DropiPj_param_8];
	ld.param.u64 	%rd23, [_Z23evacuatePopulatedCitiesPK8CSRGraphiPiS2_S2_S2_iS2_iS2_S2_S2_P4DropiPj_param_10];
	ld.param.u64 	%rd24, [_Z23evacuatePopulatedCitiesPK8CSRGraphiPiS2_S2_S2_iS2_iS2_S2_S2_P4DropiPj_param_11];
	ld.param.u64 	%rd27, [_Z23evacuatePopulatedCitiesPK8CSRGraphiPiS2_S2_S2_iS2_iS2_S2_S2_P4DropiPj_param_12];
	ld.param.u32 	%r110, [_Z23evacuatePopulatedCitiesPK8CSRGraphiPiS2_S2_S2_iS2_iS2_S2_S2_P4DropiPj_param_13];
	ld.param.u64 	%rd25, [_Z23evacuatePopulatedCitiesPK8CSRGraphiPiS2_S2_S2_iS2_iS2_S2_S2_P4DropiPj_param_14];
	cvta.to.global.u64 	%rd1, %rd26;
	cvta.to.global.u64 	%rd2, %rd27;
	add.u64 	%rd3, %SPL, 0;
	mov.u32 	%r112, %ctaid.x;
	mov.u32 	%r113, %ntid.x;
	mov.u32 	%r114, %tid.x;
	mad.lo.s32 	%r1, %r112, %r113, %r114;
	setp.ge.s32 	%p1, %r1, %r111;
	@%p1 bra 	$L__BB0_58;
	cvta.to.global.u64 	%rd29, %rd18;
	cvta.to.global.u64 	%rd4, %rd17;
	shl.b32 	%r115, %r1, 1;
	mul.wide.s32 	%rd30, %r115, 4;
	add.s64 	%rd31, %rd29, %rd30;
	ld.global.u32 	%r227, [%rd31];
	ld.global.u32 	%r238, [%rd31+4];
	or.b32  	%r117, %r227, %r238;
	setp.eq.s32 	%p2, %r117, 0;
	@%p2 bra 	$L__BB0_58;
	mul.wide.s32 	%rd33, %r1, 4;
	add.s64 	%rd34, %rd4, %rd33;
	ld.global.u32 	%r236, [%rd34];
	mul.lo.s32 	%r118, %r110, %r1;
	cvta.to.global.u64 	%rd35, %rd23;
	mul.wide.s32 	%rd36, %r118, 4;
	add.s64 	%rd5, %rd35, %rd36;
	st.global.u32 	[%rd5], %r236;
	mov.b64 	%rd136, 0;
$L__BB0_3:
	add.s64 	%rd37, %rd3, %rd136;
	mov.b16 	%rs1, 0;
	st.local.u8 	[%rd37], %rs1;
	add.s64 	%rd7, %rd136, 1;
	setp.lt.u64 	%p3, %rd136, 99999;
	mov.u64 	%rd136, %rd7;
	@%p3 bra 	$L__BB0_3;
	cvt.s64.s32 	%rd38, %r236;
	add.s64 	%rd39, %rd3, %rd38;
	mov.b16 	%rs2, 1;
	st.local.u8 	[%rd39], %rs2;
	cvta.to.global.u64 	%rd40, %rd25;
	add.s64 	%rd8, %rd40, %rd33;
	ld.global.u32 	%r201, [%rd8];
	max.s32 	%r121, %r227, %r238;
	setp.lt.s32 	%p4, %r121, 1;
	setp.lt.s32 	%p5, %r110, 2;
	mov.b32 	%r235, 0;
	mov.b32 	%r234, 1;
	or.pred  	%p6, %p5, %p4;
	mov.u32 	%r237, %r227;
	@%p6 bra 	$L__BB0_55;
	setp.gt.s32 	%p7, %r108, 0;
	mul.lo.s32 	%r6, %r1, 1000;
	@%p7 bra 	$L__BB0_7;
	mov.b32 	%r234, 1;
	mov.b32 	%r209, 0;
	mov.u32 	%r218, %r238;
	mov.u32 	%r235, %r209;
	bra.uni 	$L__BB0_34;
$L__BB0_7:
	cvta.to.global.u64 	%rd9, %rd19;
	cvta.to.global.u64 	%rd10, %rd20;
	cvta.to.global.u64 	%rd11, %rd21;
	mov.b32 	%r234, 1;
	mov.b32 	%r192, 0;
	mov.u32 	%r218, %r238;
	mov.u32 	%r235, %r192;
$L__BB0_8:
	mov.b32 	%r197, 0;
$L__BB0_9:
	mul.wide.u32 	%rd80, %r197, 4;
	add.s64 	%rd81, %rd9, %rd80;
	ld.global.u32 	%r150, [%rd81];
	setp.eq.s32 	%p29, %r150, %r236;
	@%p29 bra 	$L__BB0_11;
	add.s32 	%r197, %r197, 1;
	setp.eq.s32 	%p30, %r197, %r108;
	@%p30 bra 	$L__BB0_13;
	bra.uni 	$L__BB0_9;
$L__BB0_11:
	mul.wide.u32 	%rd82, %r197, 4;
	add.s64 	%rd83, %rd10, %rd82;
	ld.global.u32 	%r151, [%rd83];
	add.s64 	%rd12, %rd11, %rd82;
	atom.global.or.b32 	%r152, [%rd12], 0;
	sub.s32 	%r153, %r151, %r152;
	max.s32 	%r154, %r153, 0;
	min.s32 	%r16, %r218, %r154;
	sub.s32 	%r155, %r154, %r16;
	min.s32 	%r17, %r227, %r155;
	max.s32 	%r157, %r16, %r17;
	setp.lt.s32 	%p31, %r157, 1;
	@%p31 bra 	$L__BB0_13;
	add.s32 	%r158, %r17, %r16;
	atom.global.add.u32 	%r159, [%rd12], %r158;
	add.s32 	%r18, %r235, 1;
	add.s32 	%r160, %r235, %r6;
	mul.wide.s32 	%rd84, %r160, 12;
	add.s64 	%rd85, %rd2, %rd84;
	st.global.u32 	[%rd85], %r236;
	st.global.u32 	[%rd85+4], %r17;
	st.global.u32 	[%rd85+8], %r16;
	sub.s32 	%r218, %r218, %r16;
	sub.s32 	%r227, %r227, %r17;
	mov.u32 	%r235, %r18;
$L__BB0_13:
	or.b32  	%r162, %r227, %r218;
	setp.eq.s32 	%p32, %r162, 0;
	mov.b32 	%r237, 0;
	mov.u32 	%r238, %r237;
	@%p32 bra 	$L__BB0_55;
	ld.global.u64 	%rd86, [%rd1];
	mul.wide.s32 	%rd87, %r236, 4;
	add.s64 	%rd88, %rd86, %rd87;
	ld.u32 	%r203, [%rd88];
	ld.u32 	%r25, [%rd88+4];
	setp.eq.s32 	%p33, %r25, %r203;
	mov.b32 	%r202, -1;
	@%p33 bra 	$L__BB0_21;
	sub.s32 	%r26, %r25, %r203;
	ld.global.u64 	%rd13, [%rd1+8];
	mad.lo.s32 	%r201, %r201, 1664525, 1013904223;
	rem.u32 	%r164, %r201, %r26;
	add.s32 	%r165, %r164, %r203;
	mul.wide.s32 	%rd89, %r165, 4;
	add.s64 	%rd90, %rd13, %rd89;
	ld.u32 	%r202, [%rd90];
	cvt.s64.s32 	%rd91, %r202;
	add.s64 	%rd92, %rd3, %rd91;
	ld.local.u8 	%rs9, [%rd92];
	setp.eq.s16 	%p34, %rs9, 0;
	@%p34 bra 	$L__BB0_21;
	mad.lo.s32 	%r201, %r201, 1664525, 1013904223;
	rem.u32 	%r166, %r201, %r26;
	add.s32 	%r167, %r166, %r203;
	mul.wide.s32 	%rd93, %r167, 4;
	add.s64 	%rd94, %rd13, %rd93;
	ld.u32 	%r202, [%rd94];
	cvt.s64.s32 	%rd95, %r202;
	add.s64 	%rd96, %rd3, %rd95;
	ld.local.u8 	%rs10, [%rd96];
	setp.eq.s16 	%p35, %rs10, 0;
	@%p35 bra 	$L__BB0_21;
	mad.lo.s32 	%r201, %r201, 1664525, 1013904223;
	rem.u32 	%r168, %r201, %r26;
	add.s32 	%r169, %r168, %r203;
	mul.wide.s32 	%rd97, %r169, 4;
	add.s64 	%rd98, %rd13, %rd97;
	ld.u32 	%r202, [%rd98];
	cvt.s64.s32 	%rd99, %r202;
	add.s64 	%rd100, %rd3, %rd99;
	ld.local.u8 	%rs11, [%rd100];
	setp.eq.s16 	%p36, %rs11, 0;
	@%p36 bra 	$L__BB0_21;
	mad.lo.s32 	%r201, %r201, 1664525, 1013904223;
	rem.u32 	%r170, %r201, %r26;
	add.s32 	%r171, %r170, %r203;
	mul.wide.s32 	%rd101, %r171, 4;
	add.s64 	%rd102, %rd13, %rd101;
	ld.u32 	%r202, [%rd102];
	cvt.s64.s32 	%rd103, %r202;
	add.s64 	%rd104, %rd3, %rd103;
	ld.local.u8 	%rs12, [%rd104];
	setp.eq.s16 	%p37, %rs12, 0;
	@%p37 bra 	$L__BB0_21;
	mad.lo.s32 	%r201, %r201, 1664525, 1013904223;
	rem.u32 	%r172, %r201, %r26;
	add.s32 	%r173, %r172, %r203;
	mul.wide.s32 	%rd105, %r173, 4;
	add.s64 	%rd106, %rd13, %rd105;
	ld.u32 	%r202, [%rd106];
	cvt.s64.s32 	%rd107, %r202;
	add.s64 	%rd108, %rd3, %rd107;
	ld.local.u8 	%rs13, [%rd108];
	setp.eq.s16 	%p38, %rs13, 0;
	@%p38 bra 	$L__BB0_21;
	mad.lo.s32 	%r201, %r201, 1664525, 1013904223;
	rem.u32 	%r174, %r201, %r26;
	add.s32 	%r175, %r174, %r203;
	mul.wide.s32 	%rd109, %r175, 4;
	add.s64 	%rd110, %rd13, %rd109;
	ld.u32 	%r202, [%rd110];
$L__BB0_21:
	setp.eq.s32 	%p39, %r202, -1;
	setp.eq.s32 	%p40, %r202, %r236;
	or.pred  	%p41, %p39, %p40;
	@%p41 bra 	$L__BB0_43;
	setp.le.s32 	%p42, %r25, %r203;
	mov.b32 	%r204, 0;
	@%p42 bra 	$L__BB0_27;
	ld.global.u64 	%rd14, [%rd1+8];
$L__BB0_24:
	mul.wide.s32 	%rd111, %r203, 4;
	add.s64 	%rd112, %rd14, %rd111;
	ld.u32 	%r177, [%rd112];
	setp.eq.s32 	%p43, %r177, %r202;
	@%p43 bra 	$L__BB0_26;
	add.s32 	%r203, %r203, 1;
	setp.eq.s32 	%p44, %r203, %r25;
	@%p44 bra 	$L__BB0_27;
	bra.uni 	$L__BB0_24;
$L__BB0_26:
	ld.global.u64 	%rd113, [%rd1+16];
	mul.wide.s32 	%rd114, %r203, 4;
	add.s64 	%rd115, %rd113, %rd114;
	ld.u32 	%r204, [%rd115];
$L__BB0_27:
	add.s32 	%r192, %r204, %r192;
	setp.lt.s32 	%p45, %r218, 1;
	setp.le.s32 	%p46, %r192, %r109;
	or.pred  	%p47, %p45, %p46;
	@%p47 bra 	$L__BB0_29;
	add.s32 	%r46, %r235, 1;
	add.s32 	%r180, %r235, %r6;
	mul.wide.s32 	%rd116, %r180, 12;
	add.s64 	%rd117, %rd2, %rd116;
	st.global.u32 	[%rd117], %r236;
	mov.b32 	%r179, 0;
	st.global.u32 	[%rd117+4], %r179;
	st.global.u32 	[%rd117+8], %r218;
	mov.u32 	%r235, %r46;
	mov.u32 	%r218, %r179;
$L__BB0_29:
	add.s32 	%r230, %r234, 1;
	mul.wide.u32 	%rd118, %r234, 4;
	add.s64 	%rd119, %rd5, %rd118;
	st.global.u32 	[%rd119], %r202;
	cvt.s64.s32 	%rd120, %r202;
	add.s64 	%rd121, %rd3, %rd120;
	mov.b16 	%rs14, 1;
	st.local.u8 	[%rd121], %rs14;
	mov.b32 	%r207, 0;
$L__BB0_30:
	mul.wide.u32 	%rd122, %r207, 4;
	add.s64 	%rd123, %rd5, %rd122;
	ld.global.u32 	%r182, [%rd123];
	setp.eq.s32 	%p48, %r182, %r202;
	@%p48 bra 	$L__BB0_54;
	add.s32 	%r207, %r207, 1;
	setp.ne.s32 	%p49, %r207, %r234;
	@%p49 bra 	$L__BB0_30;
	max.s32 	%r183, %r227, %r218;
	setp.gt.s32 	%p50, %r183, 0;
	setp.lt.s32 	%p51, %r230, %r110;
	and.pred  	%p52, %p51, %p50;
	mov.u32 	%r236, %r202;
	mov.u32 	%r234, %r230;
	mov.u32 	%r237, %r227;
	mov.u32 	%r238, %r218;
	@%p52 bra 	$L__BB0_8;
	bra.uni 	$L__BB0_55;
$L__BB0_33:
	max.s32 	%r146, %r227, %r218;
	setp.lt.s32 	%p26, %r146, 1;
	setp.ge.s32 	%p27, %r230, %r110;
	or.pred  	%p28, %p27, %p26;
	mov.u32 	%r236, %r202;
	mov.u32 	%r234, %r230;
	mov.u32 	%r237, %r227;
	mov.u32 	%r238, %r218;
	@%p28 bra 	$L__BB0_55;
$L__BB0_34:
	or.b32  	%r125, %r227, %r218;
	setp.eq.s32 	%p8, %r125, 0;
	mov.b32 	%r237, 0;
	mov.u32 	%r238, %r237;
	@%p8 bra 	$L__BB0_55;
	ld.global.u64 	%rd42, [%rd1];
	mul.wide.s32 	%rd43, %r236, 4;
	add.s64 	%rd44, %rd42, %rd43;
	ld.u32 	%r222, [%rd44];
	ld.u32 	%r59, [%rd44+4];
	setp.eq.s32 	%p9, %r59, %r222;
	mov.b32 	%r202, -1;
	@%p9 bra 	$L__BB0_42;
	sub.s32 	%r60, %r59, %r222;
	ld.global.u64 	%rd15, [%rd1+8];
	mad.lo.s32 	%r201, %r201, 1664525, 1013904223;
	rem.u32 	%r127, %r201, %r60;
	add.s32 	%r128, %r127, %r222;
	mul.wide.s32 	%rd45, %r128, 4;
	add.s64 	%rd46, %rd15, %rd45;
	ld.u32 	%r202, [%rd46];
	cvt.s64.s32 	%rd47, %r202;
	add.s64 	%rd48, %rd3, %rd47;
	ld.local.u8 	%rs3, [%rd48];
	setp.eq.s16 	%p10, %rs3, 0;
	@%p10 bra 	$L__BB0_42;
	mad.lo.s32 	%r201, %r201, 1664525, 1013904223;
	rem.u32 	%r129, %r201, %r60;
	add.s32 	%r130, %r129, %r222;
	mul.wide.s32 	%rd49, %r130, 4;
	add.s64 	%rd50, %rd15, %rd49;
	ld.u32 	%r202, [%rd50];
	cvt.s64.s32 	%rd51, %r202;
	add.s64 	%rd52, %rd3, %rd51;
	ld.local.u8 	%rs4, [%rd52];
	setp.eq.s16 	%p11, %rs4, 0;
	@%p11 bra 	$L__BB0_42;
	mad.lo.s32 	%r201, %r201, 1664525, 1013904223;
	rem.u32 	%r131, %r201, %r60;
	add.s32 	%r132, %r131, %r222;
	mul.wide.s32 	%rd53, %r132, 4;
	add.s64 	%rd54, %rd15, %rd53;
	ld.u32 	%r202, [%rd54];
	cvt.s64.s32 	%rd55, %r202;
	add.s64 	%rd56, %rd3, %rd55;
	ld.local.u8 	%rs5, [%rd56];
	setp.eq.s16 	%p12, %rs5, 0;
	@%p12 bra 	$L__BB0_42;
	mad.lo.s32 	%r201, %r201, 1664525, 1013904223;
	rem.u32 	%r133, %r201, %r60;
	add.s32 	%r134, %r133, %r222;
	mul.wide.s32 	%rd57, %r134, 4;
	add.s64 	%rd58, %rd15, %rd57;
	ld.u32 	%r202, [%rd58];
	cvt.s64.s32 	%rd59, %r202;
	add.s64 	%rd60, %rd3, %rd59;
	ld.local.u8 	%rs6, [%rd60];
	setp.eq.s16 	%p13, %rs6, 0;
	@%p13 bra 	$L__BB0_42;
	mad.lo.s32 	%r201, %r201, 1664525, 1013904223;
	rem.u32 	%r135, %r201, %r60;
	add.s32 	%r136, %r135, %r222;
	mul.wide.s32 	%rd61, %r136, 4;
	add.s64 	%rd62, %rd15, %rd61;
	ld.u32 	%r202, [%rd62];
	cvt.s64.s32 	%rd63, %r202;
	add.s64 	%rd64, %rd3, %rd63;
	ld.local.u8 	%rs7, [%rd64];
	setp.eq.s16 	%p14, %rs7, 0;
	@%p14 bra 	$L__BB0_42;
	mad.lo.s32 	%r201, %r201, 1664525, 1013904223;
	rem.u32 	%r137, %r201, %r60;
	add.s32 	%r138, %r137, %r222;
	mul.wide.s32 	%rd65, %r138, 4;
	add.s64 	%rd66, %rd15, %rd65;
	ld.u32 	%r202, [%rd66];
$L__BB0_42:
	setp.ne.s32 	%p15, %r202, -1;
	setp.ne.s32 	%p16, %r202, %r236;
	and.pred  	%p17, %p15, %p16;
	@%p17 bra 	$L__BB0_44;
$L__BB0_43:
	add.s32 	%r81, %r235, 1;
	add.s32 	%r187, %r235, %r6;
	mul.wide.s32 	%rd126, %r187, 12;
	add.s64 	%rd127, %rd2, %rd126;
	st.global.u32 	[%rd127], %r236;
	st.global.u32 	[%rd127+4], %r227;
	st.global.u32 	[%rd127+8], %r218;
	mov.b32 	%r237, 0;
	mov.u32 	%r235, %r81;
	mov.u32 	%r238, %r237;
	bra.uni 	$L__BB0_55;
$L__BB0_44:
	setp.le.s32 	%p18, %r59, %r222;
	mov.b32 	%r223, 0;
	@%p18 bra 	$L__BB0_49;
	ld.global.u64 	%rd16, [%rd1+8];
	bra.uni 	$L__BB0_47;
$L__BB0_46:
	add.s32 	%r222, %r222, 1;
	setp.eq.s32 	%p20, %r222, %r59;
	@%p20 bra 	$L__BB0_49;
$L__BB0_47:
	mul.wide.s32 	%rd67, %r222, 4;
	add.s64 	%rd68, %rd16, %rd67;
	ld.u32 	%r140, [%rd68];
	setp.ne.s32 	%p19, %r140, %r202;
	@%p19 bra 	$L__BB0_46;
	ld.global.u64 	%rd69, [%rd1+16];
	add.s64 	%rd71, %rd69, %rd67;
	ld.u32 	%r223, [%rd71];
$L__BB0_49:
	add.s32 	%r209, %r223, %r209;
	setp.lt.s32 	%p21, %r218, 1;
	setp.le.s32 	%p22, %r209, %r109;
	or.pred  	%p23, %p21, %p22;
	@%p23 bra 	$L__BB0_51;
	add.s32 	%r87, %r235, 1;
	add.s32 	%r143, %r235, %r6;
	mul.wide.s32 	%rd72, %r143, 12;
	add.s64 	%rd73, %rd2, %rd72;
	st.global.u32 	[%rd73], %r236;
	mov.b32 	%r142, 0;
	st.global.u32 	[%rd73+4], %r142;
	st.global.u32 	[%rd73+8], %r218;
	mov.u32 	%r235, %r87;
	mov.u32 	%r218, %r142;
$L__BB0_51:
	add.s32 	%r230, %r234, 1;
	mul.wide.u32 	%rd74, %r234, 4;
	add.s64 	%rd75, %rd5, %rd74;
	st.global.u32 	[%rd75], %r202;
	cvt.s64.s32 	%rd76, %r202;
	add.s64 	%rd77, %rd3, %rd76;
	mov.b16 	%rs8, 1;
	st.local.u8 	[%rd77], %rs8;
	mov.b32 	%r226, 0;
	bra.uni 	$L__BB0_53;
$L__BB0_52:
	add.s32 	%r226, %r226, 1;
	setp.eq.s32 	%p25, %r226, %r234;
	@%p25 bra 	$L__BB0_33;
$L__BB0_53:
	mul.wide.u32 	%rd78, %r226, 4;
	add.s64 	%rd79, %rd5, %rd78;
	ld.global.u32 	%r145, [%rd79];
	setp.ne.s32 	%p24, %r145, %r202;
	@%p24 bra 	$L__BB0_52;
$L__BB0_54:
	add.s32 	%r99, %r235, 1;
	add.s32 	%r185, %r235, %r6;
	mul.wide.s32 	%rd124, %r185, 12;
	add.s64 	%rd125, %rd2, %rd124;
	st.global.u32 	[%rd125], %r202;
	st.global.u32 	[%rd125+4], %r227;
	st.global.u32 	[%rd125+8], %r218;
	mov.b32 	%r237, 0;
	mov.u32 	%r234, %r230;
	mov.u32 	%r235, %r99;
	mov.u32 	%r236, %r202;
	mov.u32 	%r238, %r237;
$L__BB0_55:
	max.s32 	%r188, %r237, %r238;
	setp.lt.s32 	%p53, %r188, 1;
	@%p53 bra 	$L__BB0_57;
	add.s32 	%r106, %r235, 1;
	mad.lo.s32 	%r189, %r1, 1000, %r235;
	mul.wide.s32 	%rd128, %r189, 12;
	add.s64 	%rd129, %rd2, %rd128;
	st.global.u32 	[%rd129], %r236;
	st.global.u32 	[%rd129+4], %r237;
	st.global.u32 	[%rd129+8], %r238;
	mov.u32 	%r235, %r106;
$L__BB0_57:
	ld.param.u64 	%rd135, [_Z23evacuatePopulatedCitiesPK8CSRGraphiPiS2_S2_S2_iS2_iS2_S2_S2_P4DropiPj_param_9];
	cvta.to.global.u64 	%rd130, %rd135;
	mul.wide.s32 	%rd131, %r1, 4;
	add.s64 	%rd132, %rd130, %rd131;
	st.global.u32 	[%rd132], %r234;
	cvta.to.global.u64 	%rd133, %rd24;
	add.s64 	%rd134, %rd133, %rd131;
	st.global.u32 	[%rd134], %r235;
	st.global.u32 	[%rd8], %r201;
$L__BB0_58:
	ret;

}
	// .globl	_Z14initDistParentPxPixx
.visible .entry _Z14initDistParentPxPixx(
	.param .u64 .ptr .align 1 _Z14initDistParentPxPixx_param_0,
	.param .u64 .ptr .align 1 _Z14initDistParentPxPixx_param_1,
	.param .u64 _Z14initDistParentPxPixx_param_2,
	.param .u64 _Z14initDistParentPxPixx_param_3
)
{
	.reg .pred 	%p<2>;
	.reg .b32 	%r<6>;
	.reg .b64 	%rd<12>;

	ld.param.u64 	%rd2, [_Z14initDistParentPxPixx_param_0];
	ld.param.u64 	%rd3, [_Z14initDistParentPxPixx_param_1];
	ld.param.u64 	%rd4, [_Z14initDistParentPxPixx_param_2];
	ld.param.u64 	%rd5, [_Z14initDistParentPxPixx_param_3];
	mov.u32 	%r1, %ctaid.x;
	mov.u32 	%r2, %ntid.x;
	mov.u32 	%r3, %tid.x;
	mad.lo.s32 	%r4, %r1, %r2, %r3;
	cvt.u64.u32 	%rd1, %r4;
	setp.le.s64 	%p1, %rd5, %rd1;
	@%p1 bra 	$L__BB1_2;
	cvta.to.global.u64 	%rd6, %rd2;
	cvta.to.global.u64 	%rd7, %rd3;
	shl.b64 	%rd8, %rd1, 3;
	add.s64 	%rd9, %rd6, %rd8;
	st.global.u64 	[%rd9], %rd4;
	shl.b64 	%rd10, %rd1, 2;
	add.s64 	%rd11, %rd7, %rd10;
	mov.b32 	%r5, -1;
	st.global.u32 	[%rd11], %r5;
$L__BB1_2:
	ret;

}
	// .globl	_Z10relaxEdgesiiPiS_S_PxS_Pbi
.visible .entry _Z10relaxEdgesiiPiS_S_PxS_Pbi(
	.param .u32 _Z10relaxEdgesiiPiS_S_PxS_Pbi_param_0,
	.param .u32 _Z10relaxEdgesiiPiS_S_PxS_Pbi_param_1,
	.param .u64 .ptr .align 1 _Z10relaxEdgesiiPiS_S_PxS_Pbi_param_2,
	.param .u64 .ptr .align 1 _Z10relaxEdgesiiPiS_S_PxS_Pbi_param_3,
	.param .u64 .ptr .align 1 _Z10relaxEdgesiiPiS_S_PxS_Pbi_param_4,
	.param .u64 .ptr .align 1 _Z10relaxEdgesiiPiS_S_PxS_Pbi_param_5,
	.param .u64 .ptr .align 1 _Z10relaxEdgesiiPiS_S_PxS_Pbi_param_6,
	.param .u64 .ptr .align 1 _Z10relaxEdgesiiPiS_S_PxS_Pbi_param_7,
	.param .u32 _Z10relaxEdgesiiPiS_S_PxS_Pbi_param_8
)
{
	.reg .pred 	%p<4>;
	.reg .b16 	%rs<2>;
	.reg .b32 	%r<9>;
	.reg .b64 	%rd<36>;

	ld.param.u32 	%r4, [_Z10relaxEdgesiiPiS_S_PxS_Pbi_param_0];
	ld.param.u64 	%rd7, [_Z10relaxEdgesiiPiS_S_PxS_Pbi_param_2];
	ld.param.u64 	%rd8, [_Z10relaxEdgesiiPiS_S_PxS_Pbi_param_3];
	ld.param.u64 	%rd9, [_Z10relaxEdgesiiPiS_S_PxS_Pbi_param_4];
	ld.param.u64 	%rd10, [_Z10relaxEdgesiiPiS_S_PxS_Pbi_param_5];
	ld.param.u64 	%rd11, [_Z10relaxEdgesiiPiS_S_PxS_Pbi_param_6];
	ld.param.u64 	%rd12, [_Z10relaxEdgesiiPiS_S_PxS_Pbi_param_7];
	ld.param.u32 	%r3, [_Z10relaxEdgesiiPiS_S_PxS_Pbi_param_8];
	mov.u32 	%r5, %ctaid.x;
	mov.u32 	%r6, %ntid.x;
	mov.u32 	%r7, %tid.x;
	mad.lo.s32 	%r1, %r5, %r6, %r7;
	setp.ge.s32 	%p1, %r1, %r4;
	@%p1 bra 	$L__BB2_4;
	mov.u32 	%r8, %ctaid.y;
	cvta.to.global.u64 	%rd13, %rd7;
	cvta.to.global.u64 	%rd14, %rd8;
	cvta.to.global.u64 	%rd1, %rd10;
	mul.wide.s32 	%rd15, %r1, 4;
	add.s64 	%rd16, %rd13, %rd15;
	ld.global.u32 	%r2, [%rd16];
	add.s64 	%rd2, %rd14, %rd15;
	cvt.u64.u32 	%rd3, %r8;
	cvt.s64.s32 	%rd17, %r3;
	mul.lo.s64 	%rd4, %rd17, %rd3;
	cvt.s64.s32 	%rd18, %r2;
	add.s64 	%rd19, %rd4, %rd18;
	shl.b64 	%rd20, %rd19, 3;
	add.s64 	%rd21, %rd1, %rd20;
	ld.global.u64 	%rd5, [%rd21];
	setp.eq.s64 	%p2, %rd5, 2305843009213693951;
	@%p2 bra 	$L__BB2_4;
	ld.global.s32 	%rd22, [%rd2];
	cvta.to.global.u64 	%rd23, %rd9;
	add.s64 	%rd25, %rd23, %rd15;
	ld.global.s32 	%rd26, [%rd25];
	add.s64 	%rd27, %rd5, %rd26;
	add.s64 	%rd6, %rd4, %rd22;
	shl.b64 	%rd28, %rd6, 3;
	add.s64 	%rd29, %rd1, %rd28;
	atom.global.min.s64 	%rd30, [%rd29], %rd27;
	setp.ge.s64 	%p3, %rd27, %rd30;
	@%p3 bra 	$L__BB2_4;
	cvta.to.global.u64 	%rd31, %rd12;
	add.s64 	%rd32, %rd31, %rd3;
	mov.b16 	%rs1, 1;
	st.global.u8 	[%rd32], %rs1;
	cvta.to.global.u64 	%rd33, %rd11;
	shl.b64 	%rd34, %rd6, 2;
	add.s64 	%rd35, %rd33, %rd34;
	st.global.u32 	[%rd35], %r2;
$L__BB2_4:
	ret;

}
	// .globl	_Z18simulateEvacuationiPxPiS0_S0_S0_iiiS0_S0_S0_S0_S0_P4DropiS0_
.visible .entry _Z18simulateEvacuationiPxPiS0_S0_S0_iiiS0_S0_S0_S0_S0_P4DropiS0_(
	.param .u32 _Z18simulateEvacuationiPxPiS0_S0_S0_iiiS0_S0_S0_S0_S0_P4DropiS0__param_0,
	.param .u64 .ptr .align 1 _Z18simulateEvacuationiPxPiS0_S0_S0_iiiS0_S0_S0_S0_S0_P4DropiS0__param_1,
	.param .u64 .ptr .align 1 _Z18simulateEvacuationiPxPiS0_S0_S0_iiiS0_S0_S0_S0_S0_P4DropiS0__param_2,
	.param .u64 .ptr .align 1 _Z18simulateEvacuationiPxPiS0_S0_S0_iiiS0_S0_S0_S0_S0_P4DropiS0__param_3,
	.param .u64 .ptr .align 1 _Z18simulateEvacuationiPxPiS0_S0_S0_iiiS0_S0_S0_S0_S0_P4DropiS0__param_4,
	.param .u64 .ptr .align 1 _Z18simulateEvacuationiPxPiS0_S0_S0_iiiS0_S0_S0_S0_S0_P4DropiS0__param_5,
	.param .u32 _Z18simulateEvacuationiPxPiS0_S0_S0_iiiS0_S0_S0_S0_S0_P4DropiS0__param_6,
	.param .u32 _Z18simulateEvacuationiPxPiS0_S0_S0_iiiS0_S0_S0_S0_S0_P4DropiS0__param_7,
	.param .u32 _Z18simulateEvacuationiPxPiS0_S0_S0_iiiS0_S0_S0_S0_S0_P4DropiS0__param_8,
	.param .u64 .ptr .align 1 _Z18simulateEvacuationiPxPiS0_S0_S0_iiiS0_S0_S0_S0_S0_P4DropiS0__param_9,
	.param .u64 .ptr .align 1 _Z18simulateEvacuationiPxPiS0_S0_S0_iiiS0_S0_S0_S0_S0_P4DropiS0__param_10,
	.param .u64 .ptr .align 1 _Z18simulateEvacuationiPxPiS0_S0_S0_iiiS0_S0_S0_S0_S0_P4DropiS0__param_11,
	.param .u64 .ptr .align 1 _Z18simulateEvacuationiPxPiS0_S0_S0_iiiS0_S0_S0_S0_S0_P4DropiS0__param_12,
	.param .u64 .ptr .align 1 _Z18simulateEvacuationiPxPiS0_S0_S0_iiiS0_S0_S0_S0_S0_P4DropiS0__param_13,
	.param .u64 .ptr .align 1 _Z18simulateEvacuationiPxPiS0_S0_S0_iiiS0_S0_S0_S0_S0_P4DropiS0__param_14,
	.param .u32 _Z18simulateEvacuationiPxPiS0_S0_S0_iiiS0_S0_S0_S0_S0_P4DropiS0__param_15,
	.param .u64 .ptr .align 1 _Z18simulateEvacuationiPxPiS0_S0_S0_iiiS0_S0_S0_S0_S0_P4DropiS0__param_16
)
{
	.reg .pred 	%p<146>;
	.reg .b32 	%r<422>;
	.reg .b32 	%f<59>;
	.reg .b64 	%rd<163>;

	ld.param.u32 	%r174, [_Z18simulateEvacuationiPxPiS0_S0_S0_iiiS0_S0_S0_S0_S0_P4DropiS0__param_0];
	ld.param.u64 	%rd43, [_Z18simulateEvacuationiPxPiS0_S0_S0_iiiS0_S0_S0_S0_S0_P4DropiS0__param_1];
	ld.param.u64 	%rd36, [_Z18simulateEvacuationiPxPiS0_S0_S0_iiiS0_S0_S0_S0_S0_P4DropiS0__param_2];
	ld.param.u64 	%rd37, [_Z18simulateEvacuationiPxPiS0_S0_S0_iiiS0_S0_S0_S0_S0_P4DropiS0__param_3];
	ld.param.u64 	%rd44, [_Z18simulateEvacuationiPxPiS0_S0_S0_iiiS0_S0_S0_S0_S0_P4DropiS0__param_4];
	ld.param.u64 	%rd45, [_Z18simulateEvacuationiPxPiS0_S0_S0_iiiS0_S0_S0_S0_S0_P4DropiS0__param_5];
	ld.param.u32 	%r415, [_Z18simulateEvacuationiPxPiS0_S0_S0_iiiS0_S0_S0_S0_S0_P4DropiS0__param_6];
	ld.param.u32 	%r176, [_Z18simulateEvacuationiPxPiS0_S0_S0_iiiS0_S0_S0_S0_S0_P4DropiS0__param_7];
	ld.param.u32 	%r177, [_Z18simulateEvacuationiPxPiS0_S0_S0_iiiS0_S0_S0_S0_S0_P4DropiS0__param_8];
	ld.param.u64 	%rd38, [_Z18simulateEvacuationiPxPiS0_S0_S0_iiiS0_S0_S0_S0_S0_P4DropiS0__param_9];
	ld.param.u64 	%rd46, [_Z18simulateEvacuationiPxPiS0_S0_S0_iiiS0_S0_S0_S0_S0_P4DropiS0__param_10];
	ld.param.u64 	%rd40, [_Z18simulateEvacuationiPxPiS0_S0_S0_iiiS0_S0_S0_S0_S0_P4DropiS0__param_12];
	ld.param.u64 	%rd47, [_Z18simulateEvacuationiPxPiS0_S0_S0_iiiS0_S0_S0_S0_S0_P4DropiS0__param_14];
	ld.param.u32 	%r178, [_Z18simulateEvacuationiPxPiS0_S0_S0_iiiS0_S0_S0_S0_S0_P4DropiS0__param_15];
	ld.param.u64 	%rd42, [_Z18simulateEvacuationiPxPiS0_S0_S0_iiiS0_S0_S0_S0_S0_P4DropiS0__param_16];
	cvta.to.global.u64 	%rd1, %rd45;
	cvta.to.global.u64 	%rd2, %rd46;
	cvta.to.global.u64 	%rd3, %rd47;
	cvta.to.global.u64 	%rd4, %rd43;
	cvta.to.global.u64 	%rd5, %rd44;
	mov.u32 	%r179, %ctaid.x;
	mov.u32 	%r180, %ntid.x;
	mov.u32 	%r181, %tid.x;
	mad.lo.s32 	%r1, %r179, %r180, %r181;
	setp.ge.s32 	%p2, %r1, %r174;
	@%p2 bra 	$L__BB3_98;
	cvta.to.global.u64 	%rd48, %rd38;
	cvta.to.global.u64 	%rd49, %rd37;
	mul.wide.s32 	%rd50, %r1, 4;
	add.s64 	%rd51, %rd48, %rd50;
	ld.global.u32 	%r414, [%rd51];
	shl.b32 	%r182, %r1, 1;
	mul.wide.s32 	%rd52, %r182, 4;
	add.s64 	%rd53, %rd49, %rd52;
	ld.global.u32 	%r419, [%rd53];
	ld.global.u32 	%r420, [%rd53+4];
	or.b32  	%r184, %r419, %r420;
	setp.eq.s32 	%p3, %r184, 0;
	@%p3 bra 	$L__BB3_98;
	mul.lo.s32 	%r5, %r178, %r1;
	mul.lo.s32 	%r6, %r178, %r174;
	setp.ge.s32 	%p4, %r5, %r6;
	@%p4 bra 	$L__BB3_98;
	cvta.to.global.u64 	%rd54, %rd40;
	mul.wide.s32 	%rd55, %r5, 4;
	add.s64 	%rd6, %rd54, %rd55;
	st.global.u32 	[%rd6], %r414;
	max.s32 	%r187, %r419, %r420;
	min.s32 	%r188, %r187, %r177;
	setp.lt.s32 	%p5, %r188, 1;
	add.s32 	%r7, %r178, -1;
	setp.lt.s32 	%p6, %r178, 3;
	mov.b32 	%r418, 0;
	mov.b32 	%r417, 1;
	or.pred  	%p7, %p5, %p6;
	@%p7 bra 	$L__BB3_94;
	cvt.u64.u32 	%rd56, %r177;
	cvt.s64.s32 	%rd57, %r176;
	mul.lo.s64 	%rd7, %rd56, %rd57;
	mul.lo.s32 	%r8, %r176, %r1;
	mul.lo.s32 	%r9, %r176, %r174;
	mul.lo.s32 	%r10, %r176, %r176;
	and.b32  	%r11, %r177, 3;
	and.b32  	%r12, %r177, 2147483644;
	cvta.to.global.u64 	%rd8, %rd36;
	cvta.to.global.u64 	%rd9, %rd42;
	min.s32 	%r13, %r177, 50;
	mov.b32 	%r417, 1;
	mov.b32 	%r347, 0;
	mov.b32 	%r356, -1;
	mov.u32 	%r418, %r347;
$L__BB3_5:
	mov.u32 	%r21, %r417;
	mov.u32 	%r15, %r356;
	setp.lt.u32 	%p8, %r177, 4;
	mov.b32 	%r356, -1;
	mov.f32 	%f51, 0fBF800000;
	mov.b32 	%r360, 0;
	@%p8 bra 	$L__BB3_20;
	mov.b32 	%r356, -1;
	mov.f32 	%f51, 0fBF800000;
	mov.b32 	%r353, 0;
$L__BB3_7:
	mad.lo.s32 	%r197, %r353, %r176, %r414;
	cvt.s64.s32 	%rd10, %r197;
	setp.lt.s32 	%p9, %r197, 0;
	setp.le.s64 	%p10, %rd7, %rd10;
	or.pred  	%p11, %p9, %p10;
	@%p11 bra 	$L__BB3_10;
	shl.b64 	%rd58, %rd10, 3;
	add.s64 	%rd59, %rd4, %rd58;
	ld.global.u64 	%rd11, [%rd59];
	setp.eq.s64 	%p12, %rd11, 2305843009213693951;
	setp.eq.s32 	%p13, %r353, %r15;
	or.pred  	%p14, %p12, %p13;
	@%p14 bra 	$L__BB3_10;
	mul.wide.u32 	%rd60, %r353, 4;
	add.s64 	%rd61, %rd2, %rd60;
	atom.global.or.b32 	%r198, [%rd61], 0;
	add.s64 	%rd62, %rd1, %rd60;
	ld.global.u32 	%r199, [%rd62];
	sub.s32 	%r200, %r199, %r198;
	max.s32 	%r201, %r200, 0;
	cvt.rn.f32.u32 	%f21, %r201;
	add.s64 	%rd63, %rd11, 1;
	cvt.rn.f32.s64 	%f22, %rd63;
	div.rn.f32 	%f23, %f21, %f22;
	setp.gt.s32 	%p15, %r200, 0;
	setp.gt.f32 	%p16, %f23, %f51;
	and.pred  	%p17, %p15, %p16;
	selp.b32 	%r356, %r353, %r356, %p17;
	selp.f32 	%f51, %f23, %f51, %p17;
$L__BB3_10:
	cvt.u32.u64 	%r202, %rd10;
	add.s32 	%r26, %r353, 1;
	add.s32 	%r203, %r202, %r176;
	cvt.s64.s32 	%rd12, %r203;
	setp.lt.s32 	%p18, %r203, 0;
	setp.le.s64 	%p19, %rd7, %rd12;
	or.pred  	%p20, %p18, %p19;
	@%p20 bra 	$L__BB3_13;
	shl.b64 	%rd65, %rd12, 3;
	add.s64 	%rd66, %rd4, %rd65;
	ld.global.u64 	%rd13, [%rd66];
	setp.eq.s64 	%p21, %rd13, 2305843009213693951;
	setp.eq.s32 	%p22, %r26, %r15;
	or.pred  	%p23, %p21, %p22;
	@%p23 bra 	$L__BB3_13;
	mul.wide.u32 	%rd67, %r353, 4;
	add.s64 	%rd68, %rd2, %rd67;
	atom.global.or.b32 	%r204, [%rd68+4], 0;
	add.s64 	%rd69, %rd1, %rd67;
	ld.global.u32 	%r205, [%rd69+4];
	sub.s32 	%r206, %r205, %r204;
	max.s32 	%r207, %r206, 0;
	cvt.rn.f32.u32 	%f25, %r207;
	add.s64 	%rd70, %rd13, 1;
	cvt.rn.f32.s64 	%f26, %rd70;
	div.rn.f32 	%f27, %f25, %f26;
	setp.gt.s32 	%p24, %r206, 0;
	setp.gt.f32 	%p25, %f27, %f51;
	and.pred  	%p26, %p24, %p25;
	selp.b32 	%r356, %r26, %r356, %p26;
	selp.f32 	%f51, %f27, %f51, %p26;
$L__BB3_13:
	cvt.u32.u64 	%r208, %rd12;
	add.s32 	%r29, %r353, 2;
	add.s32 	%r209, %r208, %r176;
	cvt.s64.s32 	%rd14, %r209;
	setp.lt.s32 	%p27, %r209, 0;
	setp.le.s64 	%p28, %rd7, %rd14;
	or.pred  	%p29, %p27, %p28;
	@%p29 bra 	$L__BB3_16;
	shl.b64 	%rd72, %rd14, 3;
	add.s64 	%rd73, %rd4, %rd72;
	ld.global.u64 	%rd15, [%rd73];
	setp.eq.s64 	%p30, %rd15, 2305843009213693951;
	setp.eq.s32 	%p31, %r29, %r15;
	or.pred  	%p32, %p30, %p31;
	@%p32 bra 	$L__BB3_16;
	mul.wide.u32 	%rd74, %r353, 4;
	add.s64 	%rd75, %rd2, %rd74;
	atom.global.or.b32 	%r210, [%rd75+8], 0;
	add.s64 	%rd76, %rd1, %rd74;
	ld.global.u32 	%r211, [%rd76+8];
	sub.s32 	%r212, %r211, %r210;
	max.s32 	%r213, %r212, 0;
	cvt.rn.f32.u32 	%f29, %r213;
	add.s64 	%rd77, %rd15, 1;
	cvt.rn.f32.s64 	%f30, %rd77;
	div.rn.f32 	%f31, %f29, %f30;
	setp.gt.s32 	%p33, %r212, 0;
	setp.gt.f32 	%p34, %f31, %f51;
	and.pred  	%p35, %p33, %p34;
	selp.b32 	%r356, %r29, %r356, %p35;
	selp.f32 	%f51, %f31, %f51, %p35;
$L__BB3_16:
	cvt.u32.u64 	%r214, %rd14;
	add.s32 	%r32, %r353, 3;
	add.s32 	%r215, %r214, %r176;
	cvt.s64.s32 	%rd16, %r215;
	setp.lt.s32 	%p36, %r215, 0;
	setp.le.s64 	%p37, %rd7, %rd16;
	or.pred  	%p38, %p36, %p37;
	@%p38 bra 	$L__BB3_19;
	shl.b64 	%rd79, %rd16, 3;
	add.s64 	%rd80, %rd4, %rd79;
	ld.global.u64 	%rd17, [%rd80];
	setp.eq.s64 	%p39, %rd17, 2305843009213693951;
	setp.eq.s32 	%p40, %r32, %r15;
	or.pred  	%p41, %p39, %p40;
	@%p41 bra 	$L__BB3_19;
	mul.wide.u32 	%rd81, %r353, 4;
	add.s64 	%rd82, %rd2, %rd81;
	atom.global.or.b32 	%r216, [%rd82+12], 0;
	add.s64 	%rd83, %rd1, %rd81;
	ld.global.u32 	%r217, [%rd83+12];
	sub.s32 	%r218, %r217, %r216;
	max.s32 	%r219, %r218, 0;
	cvt.rn.f32.u32 	%f33, %r219;
	add.s64 	%rd84, %rd17, 1;
	cvt.rn.f32.s64 	%f34, %rd84;
	div.rn.f32 	%f35, %f33, %f34;
	setp.gt.s32 	%p42, %r218, 0;
	setp.gt.f32 	%p43, %f35, %f51;
	and.pred  	%p44, %p42, %p43;
	selp.b32 	%r356, %r32, %r356, %p44;
	selp.f32 	%f51, %f35, %f51, %p44;
$L__BB3_19:
	add.s32 	%r353, %r353, 4;
	setp.ne.s32 	%p45, %r353, %r12;
	mov.u32 	%r360, %r12;
	@%p45 bra 	$L__BB3_7;
$L__BB3_20:
	setp.eq.s32 	%p46, %r11, 0;
	@%p46 bra 	$L__BB3_32;
	mad.lo.s32 	%r221, %r360, %r176, %r414;
	cvt.s64.s32 	%rd18, %r221;
	setp.lt.s32 	%p47, %r221, 0;
	setp.le.s64 	%p48, %rd7, %rd18;
	or.pred  	%p49, %p47, %p48;
	@%p49 bra 	$L__BB3_24;
	shl.b64 	%rd85, %rd18, 3;
	add.s64 	%rd86, %rd4, %rd85;
	ld.global.u64 	%rd19, [%rd86];
	setp.eq.s64 	%p50, %rd19, 2305843009213693951;
	setp.eq.s32 	%p51, %r360, %r15;
	or.pred  	%p52, %p50, %p51;
	@%p52 bra 	$L__BB3_24;
	mul.wide.u32 	%rd87, %r360, 4;
	add.s64 	%rd88, %rd2, %rd87;
	atom.global.or.b32 	%r222, [%rd88], 0;
	add.s64 	%rd89, %rd1, %rd87;
	ld.global.u32 	%r223, [%rd89];
	sub.s32 	%r224, %r223, %r222;
	max.s32 	%r225, %r224, 0;
	cvt.rn.f32.u32 	%f37, %r225;
	add.s64 	%rd90, %rd19, 1;
	cvt.rn.f32.s64 	%f38, %rd90;
	div.rn.f32 	%f39, %f37, %f38;
	setp.gt.s32 	%p53, %r224, 0;
	setp.gt.f32 	%p54, %f39, %f51;
	and.pred  	%p55, %p53, %p54;
	selp.b32 	%r356, %r360, %r356, %p55;
	selp.f32 	%f51, %f39, %f51, %p55;
$L__BB3_24:
	setp.eq.s32 	%p56, %r11, 1;
	add.s32 	%r41, %r360, 1;
	@%p56 bra 	$L__BB3_32;
	cvt.u32.u64 	%r226, %rd18;
	add.s32 	%r227, %r226, %r176;
	cvt.s64.s32 	%rd20, %r227;
	setp.lt.s32 	%p57, %r227, 0;
	setp.le.s64 	%p58, %rd7, %rd20;
	or.pred  	%p59, %p57, %p58;
	@%p59 bra 	$L__BB3_28;
	shl.b64 	%rd92, %rd20, 3;
	add.s64 	%rd93, %rd4, %rd92;
	ld.global.u64 	%rd21, [%rd93];
	setp.eq.s64 	%p60, %rd21, 2305843009213693951;
	setp.eq.s32 	%p61, %r41, %r15;
	or.pred  	%p62, %p60, %p61;
	@%p62 bra 	$L__BB3_28;
	mul.wide.u32 	%rd94, %r360, 4;
	add.s64 	%rd95, %rd2, %rd94;
	atom.global.or.b32 	%r228, [%rd95+4], 0;
	add.s64 	%rd96, %rd1, %rd94;
	ld.global.u32 	%r229, [%rd96+4];
	sub.s32 	%r230, %r229, %r228;
	max.s32 	%r231, %r230, 0;
	cvt.rn.f32.u32 	%f41, %r231;
	add.s64 	%rd97, %rd21, 1;
	cvt.rn.f32.s64 	%f42, %rd97;
	div.rn.f32 	%f43, %f41, %f42;
	setp.gt.s32 	%p63, %r230, 0;
	setp.gt.f32 	%p64, %f43, %f51;
	and.pred  	%p65, %p63, %p64;
	selp.b32 	%r356, %r41, %r356, %p65;
	selp.f32 	%f51, %f43, %f51, %p65;
$L__BB3_28:
	setp.eq.s32 	%p66, %r11, 2;
	add.s32 	%r44, %r360, 2;
	@%p66 bra 	$L__BB3_32;
	cvt.u32.u64 	%r232, %rd20;
	add.s32 	%r233, %r232, %r176;
	cvt.s64.s32 	%rd22, %r233;
	setp.lt.s32 	%p67, %r233, 0;
	setp.le.s64 	%p68, %rd7, %rd22;
	or.pred  	%p69, %p67, %p68;
	@%p69 bra 	$L__BB3_32;
	shl.b64 	%rd99, %rd22, 3;
	add.s64 	%rd100, %rd4, %rd99;
	ld.global.u64 	%rd23, [%rd100];
	setp.eq.s64 	%p70, %rd23, 2305843009213693951;
	setp.eq.s32 	%p71, %r44, %r15;
	or.pred  	%p72, %p70, %p71;
	@%p72 bra 	$L__BB3_32;
	mul.wide.u32 	%rd101, %r360, 4;
	add.s64 	%rd102, %rd2, %rd101;
	atom.global.or.b32 	%r234, [%rd102+8], 0;
	add.s64 	%rd103, %rd1, %rd101;
	ld.global.u32 	%r235, [%rd103+8];
	sub.s32 	%r236, %r235, %r234;
	max.s32 	%r237, %r236, 0;
	cvt.rn.f32.u32 	%f45, %r237;
	add.s64 	%rd104, %rd23, 1;
	cvt.rn.f32.s64 	%f46, %rd104;
	div.rn.f32 	%f47, %f45, %f46;
	setp.gt.s32 	%p73, %r236, 0;
	setp.gt.f32 	%p74, %f47, %f51;
	and.pred  	%p75, %p73, %p74;
	selp.b32 	%r356, %r44, %r356, %p75;
	selp.f32 	%f51, %f47, %f51, %p75;
$L__BB3_32:
	setp.gtu.f32 	%p76, %f51, 0f00000000;
	setp.ne.s32 	%p77, %r356, -1;
	and.pred  	%p78, %p77, %p76;
	@%p78 bra 	$L__BB3_35;
	add.s32 	%r47, %r418, %r8;
	setp.ge.s32 	%p143, %r47, %r9;
	mov.u32 	%r417, %r21;
	@%p143 bra 	$L__BB3_94;
	add.s32 	%r418, %r418, 1;
	mul.wide.s32 	%rd151, %r47, 12;
	add.s64 	%rd152, %rd3, %rd151;
	st.global.u32 	[%rd152], %r414;
	st.global.u32 	[%rd152+4], %r419;
	st.global.u32 	[%rd152+8], %r420;
	mov.b32 	%r419, 0;
	mov.u32 	%r417, %r21;
	mov.u32 	%r420, %r419;
	bra.uni 	$L__BB3_94;
$L__BB3_35:
	mul.wide.s32 	%rd105, %r356, 4;
	add.s64 	%rd106, %rd5, %rd105;
	ld.global.u32 	%r49, [%rd106];
	setp.eq.s32 	%p79, %r414, %r49;
	@%p79 bra 	$L__BB3_90;
	mul.lo.s32 	%r50, %r356, %r176;
	add.s32 	%r238, %r50, %r414;
	cvt.s64.s32 	%rd108, %r238;
	setp.gt.s32 	%p80, %r238, -1;
	setp.gt.s64 	%p81, %rd7, %rd108;
	and.pred  	%p1, %p80, %p81;
	cvt.s64.s32 	%rd24, %r415;
	mul.wide.s32 	%rd109, %r356, 4;
	add.s64 	%rd25, %rd2, %rd109;
	mov.b64 	%rd162, 0;
	not.pred 	%p118, %p1;
	mov.u32 	%r368, %r21;
	mov.u32 	%r369, %r414;
$L__BB3_37:
	setp.eq.s32 	%p82, %r369, %r49;
	mov.u32 	%r417, %r368;
	@%p82 bra 	$L__BB3_94;
	mov.b32 	%r389, 0;
	@%p8 bra 	$L__BB3_57;
	mov.b32 	%r370, 0;
$L__BB3_40:
	mul.wide.u32 	%rd110, %r370, 4;
	add.s64 	%rd28, %rd5, %rd110;
	ld.global.u32 	%r242, [%rd28];
	setp.ne.s32 	%p84, %r242, %r369;
	add.s64 	%rd29, %rd1, %rd110;
	add.s64 	%rd30, %rd2, %rd110;
	@%p84 bra 	$L__BB3_44;
	ld.global.u32 	%r243, [%rd29];
	atom.global.or.b32 	%r244, [%rd30], 0;
	sub.s32 	%r245, %r243, %r244;
	max.s32 	%r246, %r245, 0;
	min.s32 	%r66, %r420, %r246;
	sub.s32 	%r247, %r246, %r66;
	min.s32 	%r67, %r419, %r247;
	max.s32 	%r249, %r66, %r67;
	setp.lt.s32 	%p85, %r249, 1;
	@%p85 bra 	$L__BB3_44;
	add.s32 	%r250, %r67, %r66;
	atom.global.add.u32 	%r251, [%rd30], %r250;
	add.s32 	%r68, %r418, %r8;
	setp.ge.s32 	%p86, %r68, %r9;
	@%p86 bra 	$L__BB3_44;
	add.s32 	%r418, %r418, 1;
	mul.wide.s32 	%rd111, %r68, 12;
	add.s64 	%rd112, %rd3, %rd111;
	st.global.u32 	[%rd112], %r369;
	st.global.u32 	[%rd112+4], %r67;
	st.global.u32 	[%rd112+8], %r66;
	sub.s32 	%r420, %r420, %r66;
	sub.s32 	%r419, %r419, %r67;
$L__BB3_44:
	ld.global.u32 	%r252, [%rd28+4];
	setp.ne.s32 	%p87, %r252, %r369;
	@%p87 bra 	$L__BB3_48;
	ld.global.u32 	%r253, [%rd29+4];
	atom.global.or.b32 	%r254, [%rd30+4], 0;
	sub.s32 	%r255, %r253, %r254;
	max.s32 	%r256, %r255, 0;
	min.s32 	%r75, %r420, %r256;
	sub.s32 	%r257, %r256, %r75;
	min.s32 	%r76, %r419, %r257;
	max.s32 	%r259, %r75, %r76;
	setp.lt.s32 	%p88, %r259, 1;
	@%p88 bra 	$L__BB3_48;
	add.s32 	%r260, %r76, %r75;
	atom.global.add.u32 	%r261, [%rd30+4], %r260;
	add.s32 	%r77, %r418, %r8;
	setp.ge.s32 	%p89, %r77, %r9;
	@%p89 bra 	$L__BB3_48;
	add.s32 	%r418, %r418, 1;
	mul.wide.s32 	%rd113, %r77, 12;
	add.s64 	%rd114, %rd3, %rd113;
	st.global.u32 	[%rd114], %r369;
	st.global.u32 	[%rd114+4], %r76;
	st.global.u32 	[%rd114+8], %r75;
	sub.s32 	%r420, %r420, %r75;
	sub.s32 	%r419, %r419, %r76;
$L__BB3_48:
	ld.global.u32 	%r262, [%rd28+8];
	setp.ne.s32 	%p90, %r262, %r369;
	@%p90 bra 	$L__BB3_52;
	ld.global.u32 	%r263, [%rd29+8];
	atom.global.or.b32 	%r264, [%rd30+8], 0;
	sub.s32 	%r265, %r263, %r264;
	max.s32 	%r266, %r265, 0;
	min.s32 	%r84, %r420, %r266;
	sub.s32 	%r267, %r266, %r84;
	min.s32 	%r85, %r419, %r267;
	max.s32 	%r269, %r84, %r85;
	setp.lt.s32 	%p91, %r269, 1;
	@%p91 bra 	$L__BB3_52;
	add.s32 	%r270, %r85, %r84;
	atom.global.add.u32 	%r271, [%rd30+8], %r270;
	add.s32 	%r86, %r418, %r8;
	setp.ge.s32 	%p92, %r86, %r9;
	@%p92 bra 	$L__BB3_52;
	add.s32 	%r418, %r418, 1;
	mul.wide.s32 	%rd115, %r86, 12;
	add.s64 	%rd116, %rd3, %rd115;
	st.global.u32 	[%rd116], %r369;
	st.global.u32 	[%rd116+4], %r85;
	st.global.u32 	[%rd116+8], %r84;
	sub.s32 	%r420, %r420, %r84;
	sub.s32 	%r419, %r419, %r85;
$L__BB3_52:
	ld.global.u32 	%r272, [%rd28+12];
	setp.ne.s32 	%p93, %r272, %r369;
	@%p93 bra 	$L__BB3_56;
	ld.global.u32 	%r273, [%rd29+12];
	atom.global.or.b32 	%r274, [%rd30+12], 0;
	sub.s32 	%r275, %r273, %r274;
	max.s32 	%r276, %r275, 0;
	min.s32 	%r93, %r420, %r276;
	sub.s32 	%r277, %r276, %r93;
	min.s32 	%r94, %r419, %r277;
	max.s32 	%r279, %r93, %r94;
	setp.lt.s32 	%p94, %r279, 1;
	@%p94 bra 	$L__BB3_56;
	add.s32 	%r280, %r94, %r93;
	atom.global.add.u32 	%r281, [%rd30+12], %r280;
	add.s32 	%r95, %r418, %r8;
	setp.ge.s32 	%p95, %r95, %r9;
	@%p95 bra 	$L__BB3_56;
	add.s32 	%r418, %r418, 1;
	mul.wide.s32 	%rd117, %r95, 12;
	add.s64 	%rd118, %rd3, %rd117;
	st.global.u32 	[%rd118], %r369;
	st.global.u32 	[%rd118+4], %r94;
	st.global.u32 	[%rd118+8], %r93;
	sub.s32 	%r420, %r420, %r93;
	sub.s32 	%r419, %r419, %r94;
$L__BB3_56:
	add.s32 	%r370, %r370, 4;
	setp.ne.s32 	%p96, %r370, %r12;
	mov.u32 	%r389, %r12;
	@%p96 bra 	$L__BB3_40;
$L__BB3_57:
	@%p46 bra 	$L__BB3_72;
	mul.wide.u32 	%rd119, %r389, 4;
	add.s64 	%rd31, %rd5, %rd119;
	ld.global.u32 	%r282, [%rd31];
	setp.ne.s32 	%p98, %r282, %r369;
	add.s64 	%rd32, %rd1, %rd119;
	add.s64 	%rd33, %rd2, %rd119;
	@%p98 bra 	$L__BB3_62;
	ld.global.u32 	%r283, [%rd32];
	atom.global.or.b32 	%r284, [%rd33], 0;
	sub.s32 	%r285, %r283, %r284;
	max.s32 	%r286, %r285, 0;
	min.s32 	%r110, %r420, %r286;
	sub.s32 	%r287, %r286, %r110;
	min.s32 	%r111, %r419, %r287;
	max.s32 	%r289, %r110, %r111;
	setp.lt.s32 	%p99, %r289, 1;
	@%p99 bra 	$L__BB3_62;
	add.s32 	%r290, %r111, %r110;
	atom.global.add.u32 	%r291, [%rd33], %r290;
	add.s32 	%r112, %r418, %r8;
	setp.ge.s32 	%p100, %r112, %r9;
	@%p100 bra 	$L__BB3_62;
	add.s32 	%r418, %r418, 1;
	mul.wide.s32 	%rd120, %r112, 12;
	add.s64 	%rd121, %rd3, %rd120;
	st.global.u32 	[%rd121], %r369;
	st.global.u32 	[%rd121+4], %r111;
	st.global.u32 	[%rd121+8], %r110;
	sub.s32 	%r420, %r420, %r110;
	sub.s32 	%r419, %r419, %r111;
$L__BB3_62:
	setp.eq.s32 	%p101, %r11, 1;
	@%p101 bra 	$L__BB3_72;
	ld.global.u32 	%r292, [%rd31+4];
	setp.ne.s32 	%p102, %r292, %r369;
	@%p102 bra 	$L__BB3_67;
	ld.global.u32 	%r293, [%rd32+4];
	atom.global.or.b32 	%r294, [%rd33+4], 0;
	sub.s32 	%r295, %r293, %r294;
	max.s32 	%r296, %r295, 0;
	min.s32 	%r119, %r420, %r296;
	sub.s32 	%r297, %r296, %r119;
	min.s32 	%r120, %r419, %r297;
	max.s32 	%r299, %r119, %r120;
	setp.lt.s32 	%p103, %r299, 1;
	@%p103 bra 	$L__BB3_67;
	add.s32 	%r300, %r120, %r119;
	atom.global.add.u32 	%r301, [%rd33+4], %r300;
	add.s32 	%r121, %r418, %r8;
	setp.ge.s32 	%p104, %r121, %r9;
	@%p104 bra 	$L__BB3_67;
	add.s32 	%r418, %r418, 1;
	mul.wide.s32 	%rd122, %r121, 12;
	add.s64 	%rd123, %rd3, %rd122;
	st.global.u32 	[%rd123], %r369;
	st.global.u32 	[%rd123+4], %r120;
	st.global.u32 	[%rd123+8], %r119;
	sub.s32 	%r420, %r420, %r119;
	sub.s32 	%r419, %r419, %r120;
$L__BB3_67:
	setp.eq.s32 	%p105, %r11, 2;
	@%p105 bra 	$L__BB3_72;
	ld.global.u32 	%r302, [%rd31+8];
	setp.ne.s32 	%p106, %r302, %r369;
	@%p106 bra 	$L__BB3_72;
	ld.global.u32 	%r303, [%rd32+8];
	atom.global.or.b32 	%r304, [%rd33+8], 0;
	sub.s32 	%r305, %r303, %r304;
	max.s32 	%r306, %r305, 0;
	min.s32 	%r128, %r420, %r306;
	sub.s32 	%r307, %r306, %r128;
	min.s32 	%r129, %r419, %r307;
	max.s32 	%r309, %r128, %r129;
	setp.lt.s32 	%p107, %r309, 1;
	@%p107 bra 	$L__BB3_72;
	add.s32 	%r310, %r129, %r128;
	atom.global.add.u32 	%r311, [%rd33+8], %r310;
	add.s32 	%r130, %r418, %r8;
	setp.ge.s32 	%p108, %r130, %r9;
	@%p108 bra 	$L__BB3_72;
	add.s32 	%r418, %r418, 1;
	mul.wide.s32 	%rd124, %r130, 12;
	add.s64 	%rd125, %rd3, %rd124;
	st.global.u32 	[%rd125], %r369;
	st.global.u32 	[%rd125+4], %r129;
	st.global.u32 	[%rd125+8], %r128;
	sub.s32 	%r420, %r420, %r128;
	sub.s32 	%r419, %r419, %r129;
$L__BB3_72:
	add.s32 	%r312, %r369, %r50;
	cvt.s64.s32 	%rd34, %r312;
	setp.lt.s32 	%p109, %r312, 0;
	setp.le.s64 	%p110, %rd7, %rd34;
	or.pred  	%p111, %p109, %p110;
	mov.u32 	%r417, %r368;
	@%p111 bra 	$L__BB3_94;
	shl.b64 	%rd126, %rd34, 2;
	add.s64 	%rd127, %rd8, %rd126;
	ld.global.u32 	%r137, [%rd127];
	setp.eq.s32 	%p112, %r137, -1;
	setp.ge.s32 	%p113, %r368, %r7;
	or.pred  	%p114, %p112, %p113;
	mov.u32 	%r417, %r368;
	@%p114 bra 	$L__BB3_94;
	mad.lo.s32 	%r138, %r369, %r176, %r137;
	setp.lt.s32 	%p115, %r138, 0;
	setp.ge.s32 	%p116, %r138, %r10;
	or.pred  	%p117, %p115, %p116;
	mov.u32 	%r417, %r368;
	@%p117 bra 	$L__BB3_94;
	mul.wide.u32 	%rd128, %r138, 4;
	add.s64 	%rd129, %rd9, %rd128;
	ld.global.s32 	%rd130, [%rd129];
	add.s64 	%rd162, %rd162, %rd130;
	mov.u32 	%r417, %r21;
	@%p118 bra 	$L__BB3_94;
	add.s32 	%r314, %r50, %r414;
	mul.wide.s32 	%rd131, %r314, 8;
	add.s64 	%rd132, %rd4, %rd131;
	ld.global.u64 	%rd133, [%rd132];
	setp.lt.s32 	%p119, %r420, 1;
	setp.eq.s32 	%p120, %r369, %r414;
	setp.le.s64 	%p121, %rd133, %rd24;
	or.pred  	%p122, %p119, %p121;
	or.pred  	%p123, %p122, %p120;
	@%p123 bra 	$L__BB3_79;
	add.s32 	%r139, %r418, %r8;
	setp.ge.s32 	%p124, %r139, %r9;
	@%p124 bra 	$L__BB3_79;
	add.s32 	%r418, %r418, 1;
	mul.wide.s32 	%rd136, %r139, 12;
	add.s64 	%rd137, %rd3, %rd136;
	st.global.u32 	[%rd137], %r369;
	mov.b32 	%r315, 0;
	st.global.u32 	[%rd137+4], %r315;
	st.global.u32 	[%rd137+8], %r420;
	mov.u32 	%r420, %r315;
$L__BB3_79:
	setp.lt.s32 	%p125, %r420, 1;
	setp.ne.s32 	%p126, %r369, %r414;
	setp.le.s64 	%p127, %rd162, %rd24;
	or.pred  	%p128, %p125, %p127;
	or.pred  	%p129, %p128, %p126;
	@%p129 bra 	$L__BB3_82;
	add.s32 	%r143, %r418, %r8;
	setp.ge.s32 	%p130, %r143, %r9;
	@%p130 bra 	$L__BB3_82;
	atom.global.add.u32 	%r317, [%rd25], %r420;
	add.s32 	%r418, %r418, 1;
	mul.wide.s32 	%rd139, %r143, 12;
	add.s64 	%rd140, %rd3, %rd139;
	st.global.u32 	[%rd140], %r414;
	mov.b32 	%r316, 0;
	st.global.u32 	[%rd140+4], %r316;
	st.global.u32 	[%rd140+8], %r420;
	mov.u32 	%r420, %r316;
$L__BB3_82:
	max.s32 	%r318, %r420, %r419;
	setp.lt.s32 	%p131, %r318, 1;
	mov.u32 	%r417, %r368;
	@%p131 bra 	$L__BB3_94;
	add.s32 	%r319, %r368, %r5;
	setp.ge.s32 	%p132, %r319, %r6;
	@%p132 bra 	$L__BB3_85;
	add.s32 	%r147, %r368, 1;
	mul.wide.s32 	%rd141, %r368, 4;
	add.s64 	%rd142, %rd6, %rd141;
	st.global.u32 	[%rd142], %r137;
	mov.u32 	%r368, %r147;
$L__BB3_85:
	setp.ne.s32 	%p133, %r137, %r49;
	mov.u32 	%r369, %r137;
	@%p133 bra 	$L__BB3_37;
	mul.wide.s32 	%rd143, %r356, 4;
	add.s64 	%rd144, %rd1, %rd143;
	ld.global.u32 	%r320, [%rd144];
	atom.global.or.b32 	%r321, [%rd25], 0;
	sub.s32 	%r322, %r320, %r321;
	max.s32 	%r323, %r322, 0;
	min.s32 	%r149, %r420, %r323;
	sub.s32 	%r324, %r323, %r149;
	min.s32 	%r150, %r419, %r324;
	max.s32 	%r326, %r149, %r150;
	setp.lt.s32 	%p134, %r326, 1;
	@%p134 bra 	$L__BB3_89;
	add.s32 	%r327, %r150, %r149;
	atom.global.add.u32 	%r328, [%rd25], %r327;
	add.s32 	%r151, %r418, %r8;
	setp.ge.s32 	%p135, %r151, %r9;
	@%p135 bra 	$L__BB3_89;
	add.s32 	%r418, %r418, 1;
	mul.wide.s32 	%rd145, %r151, 12;
	add.s64 	%rd146, %rd3, %rd145;
	st.global.u32 	[%rd146], %r49;
	st.global.u32 	[%rd146+4], %r150;
	st.global.u32 	[%rd146+8], %r149;
	sub.s32 	%r420, %r420, %r149;
	sub.s32 	%r419, %r419, %r150;
$L__BB3_89:
	cvt.u32.u64 	%r329, %rd162;
	sub.s32 	%r415, %r415, %r329;
	mov.u32 	%r417, %r368;
	mov.u32 	%r414, %r49;
	bra.uni 	$L__BB3_93;
$L__BB3_90:
	add.s64 	%rd148, %rd1, %rd105;
	ld.global.u32 	%r330, [%rd148];
	add.s64 	%rd26, %rd2, %rd105;
	atom.global.or.b32 	%r331, [%rd26], 0;
	sub.s32 	%r332, %r330, %r331;
	max.s32 	%r333, %r332, 0;
	min.s32 	%r51, %r420, %r333;
	sub.s32 	%r334, %r333, %r51;
	min.s32 	%r52, %r419, %r334;
	max.s32 	%r336, %r51, %r52;
	setp.lt.s32 	%p136, %r336, 1;
	mov.u32 	%r417, %r21;
	@%p136 bra 	$L__BB3_93;
	add.s32 	%r337, %r52, %r51;
	atom.global.add.u32 	%r338, [%rd26], %r337;
	add.s32 	%r53, %r418, %r8;
	setp.ge.s32 	%p137, %r53, %r9;
	mov.u32 	%r417, %r21;
	@%p137 bra 	$L__BB3_93;
	add.s32 	%r418, %r418, 1;
	mul.wide.s32 	%rd149, %r53, 12;
	add.s64 	%rd150, %rd3, %rd149;
	st.global.u32 	[%rd150], %r414;
	st.global.u32 	[%rd150+4], %r52;
	st.global.u32 	[%rd150+8], %r51;
	sub.s32 	%r420, %r420, %r51;
	sub.s32 	%r419, %r419, %r52;
	mov.u32 	%r417, %r21;
$L__BB3_93:
	add.s32 	%r347, %r347, 1;
	max.s32 	%r339, %r419, %r420;
	setp.gt.s32 	%p138, %r339, 0;
	setp.lt.s32 	%p139, %r347, %r13;
	setp.lt.s32 	%p140, %r417, %r7;
	and.pred  	%p141, %p139, %p140;
	and.pred  	%p142, %p141, %p138;
	@%p142 bra 	$L__BB3_5;
$L__BB3_94:
	max.s32 	%r341, %r419, %r420;
	setp.lt.s32 	%p144, %r341, 1;
	@%p144 bra 	$L__BB3_97;
	mad.lo.s32 	%r171, %r176, %r1, %r418;
	mul.lo.s32 	%r342, %r176, %r174;
	setp.ge.s32 	%p145, %r171, %r342;
	@%p145 bra 	$L__BB3_97;
	add.s32 	%r418, %r418, 1;
	mul.wide.s32 	%rd153, %r171, 12;
	add.s64 	%rd154, %rd3, %rd153;
	st.global.u32 	[%rd154], %r414;
	st.global.u32 	[%rd154+4], %r419;
	st.global.u32 	[%rd154+8], %r420;
$L__BB3_97:
	ld.param.u64 	%rd161, [_Z18simulateEvacuationiPxPiS0_S0_S0_iiiS0_S0_S0_S0_S0_P4DropiS0__param_13];
	ld.param.u64 	%rd160, [_Z18simulateEvacuationiPxPiS0_S0_S0_iiiS0_S0_S0_S0_S0_P4DropiS0__param_11];
	min.s32 	%r343, %r417, %r178;
	cvta.to.global.u64 	%rd155, %rd160;
	mul.wide.s32 	%rd156, %r1, 4;
	add.s64 	%rd157, %rd155, %rd156;
	st.global.u32 	[%rd157], %r343;
	min.s32 	%r344, %r418, %r176;
	cvta.to.global.u64 	%rd158, %rd161;
	add.s64 	%rd159, %rd158, %rd156;
	st.global.u32 	[%rd159], %r344;
$L__BB3_98:
	ret;

}
	// .globl	_ZN3cub18CUB_300001_SM_10006detail11EmptyKernelIvEEvv
.visible .entry _ZN3cub18CUB_300001_SM_10006detail11EmptyKernelIvEEvv()
{


	ret;

}
	// .globl	_ZN3cub18CUB_300001_SM_10006detail8for_each13static_kernelINS2_12policy_hub_t12policy_500_tEmN6thrust24THRUST_300001_SM_1000_NS8cuda_cub20__uninitialized_fill7functorINS7_10device_ptrIiEEiEEEEvT0_T1_
.visible .entry _ZN3cub18CUB_300001_SM_10006detail8for_each13static_kernelINS2_12policy_hub_t12policy_500_tEmN6thrust24THRUST_300001_SM_1000_NS8cuda_cub20__uninitialized_fill7functorINS7_10device_ptrIiEEiEEEEvT0_T1_(
	.param .u64 _ZN3cub18CUB_300001_SM_10006detail8for_each13static_kernelINS2_12policy_hub_t12policy_500_tEmN6thrust24THRUST_300001_SM_1000_NS8cuda_cub20__uninitialized_fill7functorINS7_10device_ptrIiEEiEEEEvT0_T1__param_0,
	.param .align 8 .b8 _ZN3cub18CUB_300001_SM_10006detail8for_each13static_kernelINS2_12policy_hub_t12policy_500_tEmN6thrust24THRUST_300001_SM_1000_NS8cuda_cub20__uninitialized_fill7functorINS7_10device_ptrIiEEiEEEEvT0_T1__param_1[16]
)
.maxntid 256
{
	.reg .pred 	%p<4>;
	.reg .b16 	%rs<5>;
	.reg .b32 	%r<12>;
	.reg .b64 	%rd<16>;

	ld.param.u32 	%r3, [_ZN3cub18CUB_300001_SM_10006detail8for_each13static_kernelINS2_12policy_hub_t12policy_500_tEmN6thrust24THRUST_300001_SM_1000_NS8cuda_cub20__uninitialized_fill7functorINS7_10device_ptrIiEEiEEEEvT0_T1__param_1+8];
	ld.param.u64 	%rd4, [_ZN3cub18CUB_300001_SM_10006detail8for_each13static_kernelINS2_12policy_hub_t12policy_500_tEmN6thrust24THRUST_300001_SM_1000_NS8cuda_cub20__uninitialized_fill7functorINS7_10device_ptrIiEEiEEEEvT0_T1__param_1];
	ld.param.u64 	%rd5, [_ZN3cub18CUB_300001_SM_10006detail8for_each13static_kernelINS2_12policy_hub_t12policy_500_tEmN6thrust24THRUST_300001_SM_1000_NS8cuda_cub20__uninitialized_fill7functorINS7_10device_ptrIiEEiEEEEvT0_T1__param_0];
	mov.u32 	%r9, %ctaid.x;
	mul.wide.u32 	%rd1, %r9, 512;
	sub.s64 	%rd2, %rd5, %rd1;
	setp.lt.u64 	%p1, %rd2, 512;
	@%p1 bra 	$L__BB5_2;
	mov.u32 	%r11, %tid.x;
	cvta.to.global.u64 	%rd11, %rd4;
	cvt.u64.u32 	%rd12, %r11;
	add.s64 	%rd13, %rd1, %rd12;
	shl.b64 	%rd14, %rd13, 2;
	add.s64 	%rd15, %rd11, %rd14;
	st.global.u32 	[%rd15], %r3;
	st.global.u32 	[%rd15+1024], %r3;
	bra.uni 	$L__BB5_6;
$L__BB5_2:
	cvta.to.global.u64 	%rd6, %rd4;
	mov.u32 	%r2, %tid.x;
	cvt.u64.u32 	%rd7, %r2;
	setp.le.u64 	%p2, %rd2, %rd7;
	add.s64 	%rd8, %rd1, %rd7;
	shl.b64 	%rd9, %rd8, 2;
	add.s64 	%rd3, %rd6, %rd9;
	@%p2 bra 	$L__BB5_4;
	st.global.u32 	[%rd3], %r3;
$L__BB5_4:
	add.s32 	%r10, %r2, 256;
	cvt.u64.u32 	%rd10, %r10;
	setp.le.u64 	%p3, %rd2, %rd10;
	@%p3 bra 	$L__BB5_6;
	st.global.u32 	[%rd3+1024], %r3;
$L__BB5_6:
	ret;

}
	// .globl	_ZN3cub18CUB_300001_SM_10006detail8for_each13static_kernelINS2_12policy_hub_t12policy_500_tEmNS2_12op_wrapper_tImN6thrust24THRUST_300001_SM_1000_NS6detail23allocator_traits_detail24construct1_via_allocatorINS8_16device_allocatorI4DropEEEENS8_10device_ptrISD_EEEEEEvT0_T1_
.visible .entry _ZN3cub18CUB_300001_SM_10006detail8for_each13static_kernelINS2_12policy_hub_t12policy_500_tEmNS2_12op_wrapper_tImN6thrust24THRUST_300001_SM_1000_NS6detail23allocator_traits_detail24construct1_via_allocatorINS8_16device_allocatorI4DropEEEENS8_10device_ptrISD_EEEEEEvT0_T1_(
	.param .u64 _ZN3cub18CUB_300001_SM_10006detail8for_each13static_kernelINS2_12policy_hub_t12policy_500_tEmNS2_12op_wrapper_tImN6thrust24THRUST_300001_SM_1000_NS6detail23allocator_traits_detail24construct1_via_allocatorINS8_16device_allocatorI4DropEEEENS8_10device_ptrISD_EEEEEEvT0_T1__param_0,
	.param .align 8 .b8 _ZN3cub18CUB_300001_SM_10006detail8for_each13static_kernelINS2_12policy_hub_t12policy_500_tEmNS2_12op_wrapper_tImN6thrust24THRUST_300001_SM_1000_NS6detail23allocator_traits_detail24construct1_via_allocatorINS8_16device_allocatorI4DropEEEENS8_10device_ptrISD_EEEEEEvT0_T1__param_1[16]
)
.maxntid 256
{
	.reg .pred 	%p<4>;
	.reg .b32 	%r<8>;
	.reg .b64 	%rd<15>;

	ld.param.u64 	%rd4, [_ZN3cub18CUB_300001_SM_10006detail8for_each13static_kernelINS2_12policy_hub_t12policy_500_tEmNS2_12op_wrapper_tImN6thrust24THRUST_300001_SM_1000_NS6detail23allocator_traits_detail24construct1_via_allocatorINS8_16device_allocatorI4DropEEEENS8_10device_ptrISD_EEEEEEvT0_T1__param_1];
	ld.param.u64 	%rd6, [_ZN3cub18CUB_300001_SM_10006detail8for_each13static_kernelINS2_12policy_hub_t12policy_500_tEmNS2_12op_wrapper_tImN6thrust24THRUST_300001_SM_1000_NS6detail23allocator_traits_detail24construct1_via_allocatorINS8_16device_allocatorI4DropEEEENS8_10device_ptrISD_EEEEEEvT0_T1__param_0];
	mov.u32 	%r2, %ctaid.x;
	mul.wide.u32 	%rd1, %r2, 512;
	sub.s64 	%rd2, %rd6, %rd1;
	setp.lt.u64 	%p1, %rd2, 512;
	@%p1 bra 	$L__BB6_2;
	mov.u32 	%r6, %tid.x;
	cvta.to.global.u64 	%rd11, %rd4;
	cvt.u64.u32 	%rd12, %r6;
	add.s64 	%rd13, %rd1, %rd12;
	mad.lo.s64 	%rd14, %rd13, 12, %rd11;
	mov.b32 	%r7, 0;
	st.global.u32 	[%rd14], %r7;
	st.global.u32 	[%rd14+4], %r7;
	st.global.u32 	[%rd14+8], %r7;
	st.global.u32 	[%rd14+3072], %r7;
	st.global.u32 	[%rd14+3076], %r7;
	st.global.u32 	[%rd14+3080], %r7;
	bra.uni 	$L__BB6_6;
$L__BB6_2:
	cvta.to.global.u64 	%rd7, %rd4;
	mov.u32 	%r1, %tid.x;
	cvt.u64.u32 	%rd8, %r1;
	setp.le.u64 	%p2, %rd2, %rd8;
	add.s64 	%rd9, %rd1, %rd8;
	mad.lo.s64 	%rd3, %rd9, 12, %rd7;
	@%p2 bra 	$L__BB6_4;
	mov.b32 	%r3, 0;
	st.global.u32 	[%rd3], %r3;
	st.global.u32 	[%rd3+4], %r3;
	st.global.u32 	[%rd3+8], %r3;
$L__BB6_4:
	add.s32 	%r4, %r1, 256;
	cvt.u64.u32 	%rd10, %r4;
	setp.le.u64 	%p3, %rd2, %rd10;
	@%p3 bra 	$L__BB6_6;
	mov.b32 	%r5, 0;
	st.global.u32 	[%rd3+3072], %r5;
	st.global.u32 	[%rd3+3076], %r5;
	st.global.u32 	[%rd3+3080], %r5;
$L__BB6_6:
	ret;

}
	// .globl	_ZN3cub18CUB_300001_SM_10006detail8for_each13static_kernelINS2_12policy_hub_t12policy_500_tEmN6thrust24THRUST_300001_SM_1000_NS8cuda_cub20__uninitialized_fill7functorINS7_10device_ptrIxEExEEEEvT0_T1_
.visible .entry _ZN3cub18CUB_300001_SM_10006detail8for_each13static_kernelINS2_12policy_hub_t12policy_500_tEmN6thrust24THRUST_300001_SM_1000_NS8cuda_cub20__uninitialized_fill7functorINS7_10device_ptrIxEExEEEEvT0_T1_(
	.param .u64 _ZN3cub18CUB_300001_SM_10006detail8for_each13static_kernelINS2_12policy_hub_t12policy_500_tEmN6thrust24THRUST_300001_SM_1000_NS8cuda_cub20__uninitialized_fill7functorINS7_10device_ptrIxEExEEEEvT0_T1__param_0,
	.param .align 8 .b8 _ZN3cub18CUB_300001_SM_10006detail8for_each13static_kernelINS2_12policy_hub_t12policy_500_tEmN6thrust24THRUST_300001_SM_1000_NS8cuda_cub20__uninitialized_fill7functorINS7_10device_ptrIxEExEEEEvT0_T1__param_1[16]
)
.maxntid 256
{
	.reg .pred 	%p<4>;
	.reg .b32 	%r<5>;
	.reg .b64 	%rd<18>;

	ld.param.u64 	%rd6, [_ZN3cub18CUB_300001_SM_10006detail8for_each13static_kernelINS2_12policy_hub_t12policy_500_tEmN6thrust24THRUST_300001_SM_1000_NS8cuda_cub20__uninitialized_fill7functorINS7_10device_ptrIxEExEEEEvT0_T1__param_1+8];
	ld.param.u64 	%rd5, [_ZN3cub18CUB_300001_SM_10006detail8for_each13static_kernelINS2_12policy_hub_t12policy_500_tEmN6thrust24THRUST_300001_SM_1000_NS8cuda_cub20__uninitialized_fill7functorINS7_10device_ptrIxEExEEEEvT0_T1__param_1];
	ld.param.u64 	%rd7, [_ZN3cub18CUB_300001_SM_10006detail8for_each13static_kernelINS2_12policy_hub_t12policy_500_tEmN6thrust24THRUST_300001_SM_1000_NS8cuda_cub20__uninitialized_fill7functorINS7_10device_ptrIxEExEEEEvT0_T1__param_0];
	mov.u32 	%r2, %ctaid.x;
	mul.wide.u32 	%rd1, %r2, 512;
	sub.s64 	%rd2, %rd7, %rd1;
	setp.lt.u64 	%p1, %rd2, 512;
	@%p1 bra 	$L__BB7_2;
	mov.u32 	%r4, %tid.x;
	cvta.to.global.u64 	%rd13, %rd5;
	cvt.u64.u32 	%rd14, %r4;
	add.s64 	%rd15, %rd1, %rd14;
	shl.b64 	%rd16, %rd15, 3;
	add.s64 	%rd17, %rd13, %rd16;
	st.global.u64 	[%rd17], %rd6;
	st.global.u64 	[%rd17+2048], %rd6;
	bra.uni 	$L__BB7_6;
$L__BB7_2:
	cvta.to.global.u64 	%rd8, %rd5;
	mov.u32 	%r1, %tid.x;
	cvt.u64.u32 	%rd9, %r1;
	setp.le.u64 	%p2, %rd2, %rd9;
	add.s64 	%rd10, %rd1, %rd9;
	shl.b64 	%rd11, %rd10, 3;
	add.s64 	%rd4, %rd8, %rd11;
	@%p2 bra 	$L__BB7_4;
	st.global.u64 	[%rd4], %rd6;
$L__BB7_4:
	add.s32 	%r3, %r1, 256;
	cvt.u64.u32 	%rd12, %r3;
	setp.le.u64 	%p3, %rd2, %rd12;
	@%p3 bra 	$L__BB7_6;
	st.global.u64 	[%rd4+2048], %rd6;
$L__BB7_6:
	ret;

}
	// .globl	_ZN3cub18CUB_300001_SM_10006detail8for_each13static_kernelINS2_12policy_hub_t12policy_500_tEmN6thrust24THRUST_300001_SM_1000_NS8cuda_cub20__uninitialized_fill7functorINS7_10device_ptrIbEEbEEEEvT0_T1_
.visible .entry _ZN3cub18CUB_300001_SM_10006detail8for_each13static_kernelINS2_12policy_hub_t12policy_500_tEmN6thrust24THRUST_300001_SM_1000_NS8cuda_cub20__uninitialized_fill7functorINS7_10device_ptrIbEEbEEEEvT0_T1_(
	.param .u64 _ZN3cub18CUB_300001_SM_10006detail8for_each13static_kernelINS2_12policy_hub_t12policy_500_tEmN6thrust24THRUST_300001_SM_1000_NS8cuda_cub20__uninitialized_fill7functorINS7_10device_ptrIbEEbEEEEvT0_T1__param_0,
	.param .align 8 .b8 _ZN3cub18CUB_300001_SM_10006detail8for_each13static_kernelINS2_12policy_hub_t12policy_500_tEmN6thrust24THRUST_300001_SM_1000_NS8cuda_cub20__uninitialized_fill7functorINS7_10device_ptrIbEEbEEEEvT0_T1__param_1[16]
)
.maxntid 256
{
	.reg .pred 	%p<4>;
	.reg .b16 	%rs<10>;
	.reg .b32 	%r<15>;
	.reg .b64 	%rd<14>;

	ld.param.u32 	%r7, [_ZN3cub18CUB_300001_SM_10006detail8for_each13static_kernelINS2_12policy_hub_t12policy_500_tEmN6thrust24THRUST_300001_SM_1000_NS8cuda_cub20__uninitialized_fill7functorINS7_10device_ptrIbEEbEEEEvT0_T1__param_1+8];
	bfe.u32 	%r11, %r7, 0, 8;
	cvt.u16.u32 	%rs2, %r11;
	ld.param.u64 	%rd4, [_ZN3cub18CUB_300001_SM_10006detail8for_each13static_kernelINS2_12policy_hub_t12policy_500_tEmN6thrust24THRUST_300001_SM_1000_NS8cuda_cub20__uninitialized_fill7functorINS7_10device_ptrIbEEbEEEEvT0_T1__param_1];
	ld.param.u64 	%rd5, [_ZN3cub18CUB_300001_SM_10006detail8for_each13static_kernelINS2_12policy_hub_t12policy_500_tEmN6thrust24THRUST_300001_SM_1000_NS8cuda_cub20__uninitialized_fill7functorINS7_10device_ptrIbEEbEEEEvT0_T1__param_0];
	mov.u32 	%r12, %ctaid.x;
	mul.wide.u32 	%rd1, %r12, 512;
	sub.s64 	%rd2, %rd5, %rd1;
	setp.lt.u64 	%p1, %rd2, 512;
	@%p1 bra 	$L__BB8_2;
	mov.u32 	%r14, %tid.x;
	cvta.to.global.u64 	%rd10, %rd4;
	cvt.u64.u32 	%rd11, %r14;
	add.s64 	%rd12, %rd1, %rd11;
	add.s64 	%rd13, %rd10, %rd12;
	st.global.u8 	[%rd13], %rs2;
	st.global.u8 	[%rd13+256], %rs2;
	bra.uni 	$L__BB8_6;
$L__BB8_2:
	cvta.to.global.u64 	%rd6, %rd4;
	mov.u32 	%r1, %tid.x;
	cvt.u64.u32 	%rd7, %r1;
	setp.le.u64 	%p2, %rd2, %rd7;
	add.s64 	%rd8, %rd1, %rd7;
	add.s64 	%rd3, %rd6, %rd8;
	@%p2 bra 	$L__BB8_4;
	st.global.u8 	[%rd3], %rs2;
$L__BB8_4:
	add.s32 	%r13, %r1, 256;
	cvt.u64.u32 	%rd9, %r13;
	setp.le.u64 	%p3, %rd2, %rd9;
	@%p3 bra 	$L__BB8_6;
	st.global.u8 	[%rd3+256], %rs2;
$L__BB8_6:
	ret;

}
	// .globl	_ZN3cub18CUB_300001_SM_10006detail8for_each13static_kernelINS2_12policy_hub_t12policy_500_tElN6thrust24THRUST_300001_SM_1000_NS8cuda_cub6__fill7functorINS7_6detail15normal_iteratorINS7_10device_ptrIbEEEEbEEEEvT0_T1_
.visible .entry _ZN3cub18CUB_300001_SM_10006detail8for_each13static_kernelINS2_12policy_hub_t12policy_500_tElN6thrust24THRUST_300001_SM_1000_NS8cuda_cub6__fill7functorINS7_6detail15normal_iteratorINS7_10device_ptrIbEEEEbEEEEvT0_T1_(
	.param .u64 _ZN3cub18CUB_300001_SM_10006detail8for_each13static_kernelINS2_12policy_hub_t12policy_500_tElN6thrust24THRUST_300001_SM_1000_NS8cuda_cub6__fill7functorINS7_6detail15normal_iteratorINS7_10device_ptrIbEEEEbEEEEvT0_T1__param_0,
	.param .align 8 .b8 _ZN3cub18CUB_300001_SM_10006detail8for_each13static_kernelINS2_12policy_hub_t12policy_500_tElN6thrust24THRUST_300001_SM_1000_NS8cuda_cub6__fill7functorINS7_6detail15normal_iteratorINS7_10device_ptrIbEEEEbEEEEvT0_T1__param_1[16]
)
.maxntid 256
{
	.reg .pred 	%p<4>;
	.reg .b16 	%rs<10>;
	.reg .b32 	%r<15>;
	.reg .b64 	%rd<15>;

	ld.param.u32 	%r7, [_ZN3cub18CUB_300001_SM_10006detail8for_each13static_kernelINS2_12policy_hub_t12policy_500_tElN6thrust24THRUST_300001_SM_1000_NS8cuda_cub6__fill7functorINS7_6detail15normal_iteratorINS7_10device_ptrIbEEEEbEEEEvT0_T1__param_1+8];
	bfe.u32 	%r11, %r7, 0, 8;
	cvt.u16.u32 	%rs2, %r11;
	ld.param.u64 	%rd5, [_ZN3cub18CUB_300001_SM_10006detail8for_each13static_kernelINS2_12policy_hub_t12policy_500_tElN6thrust24THRUST_300001_SM_1000_NS8cuda_cub6__fill7functorINS7_6detail15normal_iteratorINS7_10device_ptrIbEEEEbEEEEvT0_T1__param_1];
	ld.param.u64 	%rd6, [_ZN3cub18CUB_300001_SM_10006detail8for_each13static_kernelINS2_12policy_hub_t12policy_500_tElN6thrust24THRUST_300001_SM_1000_NS8cuda_cub6__fill7functorINS7_6detail15normal_iteratorINS7_10device_ptrIbEEEEbEEEEvT0_T1__param_0];
	mov.u32 	%r12, %ctaid.x;
	mul.wide.u32 	%rd1, %r12, 512;
	sub.s64 	%rd2, %rd6, %rd1;
	setp.lt.s64 	%p1, %rd2, 512;
	@%p1 bra 	$L__BB9_2;
	mov.u32 	%r14, %tid.x;
	cvta.to.global.u64 	%rd11, %rd5;
	cvt.u64.u32 	%rd12, %r14;
	add.s64 	%rd13, %rd1, %rd12;
	add.s64 	%rd14, %rd11, %rd13;
	st.global.u8 	[%rd14], %rs2;
	st.global.u8 	[%rd14+256], %rs2;
	bra.uni 	$L__BB9_6;
$L__BB9_2:
	cvta.to.global.u64 	%rd7, %rd5;
	mov.u32 	%r1, %tid.x;
	cvt.s64.s32 	%rd3, %rd2;
	cvt.u64.u32 	%rd8, %r1;
	setp.le.s64 	%p2, %rd3, %rd8;
	add.s64 	%rd9, %rd1, %rd8;
	add.s64 	%rd4, %rd7, %rd9;
	@%p2 bra 	$L__BB9_4;
	st.global.u8 	[%rd4], %rs2;
$L__BB9_4:
	add.s32 	%r13, %r1, 256;
	cvt.u64.u32 	%rd10, %r13;
	setp.le.s64 	%p3, %rd3, %rd10;
	@%p3 bra 	$L__BB9_6;
	st.global.u8 	[%rd4+256], %rs2;
$L__BB9_6:
	ret;

}


// ===== COMPILED SASS (sm_100) =====

	.target	sm_100

	.elftype	@"ET_EXEC"


//--------------------- .note.nv.tkinfo           --------------------------
	.section	.note.nv.tkinfo,"",@"SHT_NOTE"
	.sectionflags	@"SHF_NOTE_NV_TKINFO"
	.tkinfo
        /*0018*/ 	.word	0x00000002
        /*0030*/ 	.string	""
        /*0030*/ 	.string	"ptxas"
        /*0030*/ 	.string	"Cuda compilation tools, release 13.0, V13.0.88"
        /*0030*/ 	.string	"Build cuda_13.0.r13.0/compiler.36424714_0"
        /*0030*/ 	.string	"-arch sm_100 -m 64 "



//--------------------- .note.nv.cuinfo           --------------------------
	.section	.note.nv.cuinfo,"",@"SHT_NOTE"
	.sectionflags	@"SHF_NOTE_NV_CUINFO"
        /*0018*/ 	.short	0x0002
        /*001a*/ 	.short	0x0064
        /*001c*/ 	.short	0x0082
	.zero		2


//--------------------- .nv.info                  --------------------------
	.section	.nv.info,"",@"SHT_CUDA_INFO"
	.align	4


	//----- nvinfo : EIATTR_REGCOUNT
	.align		4
        /*0000*/ 	.byte	0x04, 0x2f
        /*0002*/ 	.short	(.L_46 - .L_45)
	.align		4
.L_45:
        /*0004*/ 	.word	index@(_Z23evacuatePopulatedCitiesPK8CSRGraphiPiS2_S2_S2_iS2_iS2_S2_S2_P4DropiPj)
        /*0008*/ 	.word	0x0000001e


	//----- nvinfo : EIATTR_FRAME_SIZE
	.align		4
.L_46:
        /*000c*/ 	.byte	0x04, 0x11
        /*000e*/ 	.short	(.L_48 - .L_47)
	.align		4
.L_47:
        /*0010*/ 	.word	index@(_Z23evacuatePopulatedCitiesPK8CSRGraphiPiS2_S2_S2_iS2_iS2_S2_S2_P4DropiPj)
        /*0014*/ 	.word	0x000186a0


	//----- nvinfo : EIATTR_REGCOUNT
	.align		4
.L_48:
        /*0018*/ 	.byte	0x04, 0x2f
        /*001a*/ 	.short	(.L_50 - .L_49)
	.align		4
.L_49:
        /*001c*/ 	.word	index@(_Z14initDistParentPxPixx)
        /*0020*/ 	.word	0x0000000c


	//----- nvinfo : EIATTR_FRAME_SIZE
	.align		4
.L_50:
        /*0024*/ 	.byte	0x04, 0x11
        /*0026*/ 	.short	(.L_52 - .L_51)
	.align		4
.L_51:
        /*0028*/ 	.word	index@(_Z14initDistParentPxPixx)
        /*002c*/ 	.word	0x00000000


	//----- nvinfo : EIATTR_REGCOUNT
	.align		4
.L_52:
        /*0030*/ 	.byte	0x04, 0x2f
        /*0032*/ 	.short	(.L_54 - .L_53)
	.align		4
.L_53:
        /*0034*/ 	.word	index@(_Z10relaxEdgesiiPiS_S_PxS_Pbi)
        /*0038*/ 	.word	0x0000000e


	//----- nvinfo : EIATTR_FRAME_SIZE
	.align		4
.L_54:
        /*003c*/ 	.byte	0x04, 0x11
        /*003e*/ 	.short	(.L_56 - .L_55)
	.align		4
.L_55:
        /*0040*/ 	.word	index@(_Z10relaxEdgesiiPiS_S_PxS_Pbi)
        /*0044*/ 	.word	0x00000000


	//----- nvinfo : EIATTR_REGCOUNT
	.align		4
.L_56:
        /*0048*/ 	.byte	0x04, 0x2f
        /*004a*/ 	.short	(.L_58 - .L_57)
	.align		4
.L_57:
        /*004c*/ 	.word	index@(_Z18simulateEvacuationiPxPiS0_S0_S0_iiiS0_S0_S0_S0_S0_P4DropiS0_)
        /*0050*/ 	.word	0x00000030


	//----- nvinfo : EIATTR_FRAME_SIZE
	.align		4
.L_58:
        /*0054*/ 	.byte	0x04, 0x11
        /*0056*/ 	.short	(.L_60 - .L_59)
	.align		4
.L_59:
        /*0058*/ 	.word	index@($__internal_0_$__cuda_sm3x_div_rn_noftz_f32_slowpath)
        /*005c*/ 	.word	0x00000000


	//----- nvinfo : EIATTR_FRAME_SIZE
	.align		4
.L_60:
        /*0060*/ 	.byte	0x04, 0x11
        /*0062*/ 	.short	(.L_62 - .L_61)
	.align		4
.L_61:
        /*0064*/ 	.word	index@(_Z18simulateEvacuationiPxPiS0_S0_S0_iiiS0_S0_S0_S0_S0_P4DropiS0_)
        /*0068*/ 	.word	0x00000000


	//----- nvinfo : EIATTR_REGCOUNT
	.align		4
.L_62:
        /*006c*/ 	.byte	0x04, 0x2f
        /*006e*/ 	.short	(.L_64 - .L_63)
	.align		4
.L_63:
        /*0070*/ 	.word	index@(_ZN3cub18CUB_300001_SM_10006detail11EmptyKernelIvEEvv)
        /*0074*/ 	.word	0x00000004


	//----- nvinfo : EIATTR_FRAME_SIZE
	.align		4
.L_64:
        /*0078*/ 	.byte	0x04, 0x11
        /*007a*/ 	.short	(.L_66 - .L_65)
	.align		4
.L_65:
        /*007c*/ 	.word	index@(_ZN3cub18CUB_300001_SM_10006detail11EmptyKernelIvEEvv)
        /*0080*/ 	.word	0x00000000


	//----- nvinfo : EIATTR_REGCOUNT
	.align		4
.L_66:
        /*0084*/ 	.byte	0x04, 0x2f
        /*0086*/ 	.short	(.L_68 - .L_67)
	.align		4
.L_67:
        /*0088*/ 	.word	index@(_ZN3cub18CUB_300001_SM_10006detail8for_each13static_kernelINS2_12policy_hub_t12policy_500_tEmN6thrust24THRUST_300001_SM_1000_NS8cuda_cub20__uninitialized_fill7functorINS7_10device_ptrIiEEiEEEEvT0_T1_)
        /*008c*/ 	.word	0x00000008


	//----- nvinfo : EIATTR_FRAME_SIZE
	.align		4
.L_68:
        /*0090*/ 	.byte	0x04, 0x11
        /*0092*/ 	.short	(.L_70 - .L_69)
	.align		4
.L_69:
        /*0094*/ 	.word	index@(_ZN3cub18CUB_300001_SM_10006detail8for_each13static_kernelINS2_12policy_hub_t12policy_500_tEmN6thrust24THRUST_300001_SM_1000_NS8cuda_cub20__uninitialized_fill7functorINS7_10device_ptrIiEEiEEEEvT0_T1_)
        /*0098*/ 	.word	0x00000000


	//----- nvinfo : EIATTR_REGCOUNT
	.align		4
.L_70:
        /*009c*/ 	.byte	0x04, 0x2f
        /*009e*/ 	.short	(.L_72 - .L_71)
	.align		4
.L_71:
        /*00a0*/ 	.word	index@(_ZN3cub18CUB_300001_SM_10006detail8for_each13static_kernelINS2_12policy_hub_t12policy_500_tEmNS2_12op_wrapper_tImN6thrust24THRUST_300001_SM_1000_NS6detail23allocator_traits_detail24construct1_via_allocatorINS8_16device_allocatorI4DropEEEENS8_10device_ptrISD_EEEEEEvT0_T1_)
        /*00a4*/ 	.word	0x00000009


	//----- nvinfo : EIATTR_FRAME_SIZE
	.align		4
.L_72:
        /*00a8*/ 	.byte	0x04, 0x11
        /*00aa*/ 	.short	(.L_74 - .L_73)
	.align		4
.L_73:
        /*00ac*/ 	.word	index@(_ZN3cub18CUB_300001_SM_10006detail8for_each13static_kernelINS2_12policy_hub_t12policy_500_tEmNS2_12op_wrapper_tImN6thrust24THRUST_300001_SM_1000_NS6detail23allocator_traits_detail24construct1_via_allocatorINS8_16device_allocatorI4DropEEEENS8_10device_ptrISD_EEEEEEvT0_T1_)
        /*00b0*/ 	.word	0x00000000


	//----- nvinfo : EIATTR_REGCOUNT
	.align		4
.L_74:
        /*00b4*/ 	.byte	0x04, 0x2f
        /*00b6*/ 	.short	(.L_76 - .L_75)
	.align		4
.L_75:
        /*00b8*/ 	.word	index@(_ZN3cub18CUB_300001_SM_10006detail8for_each13static_kernelINS2_12policy_hub_t12policy_500_tEmN6thrust24THRUST_300001_SM_1000_NS8cuda_cub20__uninitialized_fill7functorINS7_10device_ptrIxEExEEEEvT0_T1_)
        /*00bc*/ 	.word	0x00000009


	//----- nvinfo : EIATTR_FRAME_SIZE
	.align		4
.L_76:
        /*00c0*/ 	.byte	0x04, 0x11
        /*00c2*/ 	.short	(.L_78 - .L_77)
	.align		4
.L_77:
        /*00c4*/ 	.word	index@(_ZN3cub18CUB_300001_SM_10006detail8for_each13static_kernelINS2_12policy_hub_t12policy_500_tEmN6thrust24THRUST_300001_SM_1000_NS8cuda_cub20__uninitialized_fill7functorINS7_10device_ptrIxEExEEEEvT0_T1_)
        /*00c8*/ 	.word	0x00000000


	//----- nvinfo : EIATTR_REGCOUNT
	.align		4
.L_78:
        /*00cc*/ 	.byte	0x04, 0x2f
        /*00ce*/ 	.short	(.L_80 - .L_79)
	.align		4
.L_79:
        /*00d0*/ 	.word	index@(_ZN3cub18CUB_300001_SM_10006detail8for_each13static_kernelINS2_12policy_hub_t12policy_500_tEmN6thrust24THRUST_300001_SM_1000_NS8cuda_cub20__uninitialized_fill7functorINS7_10device_ptrIbEEbEEEEvT0_T1_)
        /*00d4*/ 	.word	0x0000000a


	//----- nvinfo : EIATTR_FRAME_SIZE
	.align		4
.L_80:
        /*00d8*/ 	.byte	0x04, 0x11
        /*00da*/ 	.short	(.L_82 - .L_81)
	.align		4
.L_81:
        /*00dc*/ 	.word	index@(_ZN3cub18CUB_300001_SM_10006detail8for_each13static_kernelINS2_12policy_hub_t12policy_500_tEmN6thrust24THRUST_300001_SM_1000_NS8cuda_cub20__uninitialized_fill7functorINS7_10device_ptrIbEEbEEEEvT0_T1_)
        /*00e0*/ 	.word	0x00000000


	//----- nvinfo : EIATTR_REGCOUNT
	.align		4
.L_82:
        /*00e4*/ 	.byte	0x04, 0x2f
        /*00e6*/ 	.short	(.L_84 - .L_83)
	.align		4
.L_83:
        /*00e8*/ 	.word	index@(_ZN3cub18CUB_300001_SM_10006detail8for_each13static_kernelINS2_12policy_hub_t12policy_500_tElN6thrust24THRUST_300001_SM_1000_NS8cuda_cub6__fill7functorINS7_6detail15normal_iteratorINS7_10device_ptrIbEEEEbEEEEvT0_T1_)
        /*00ec*/ 	.word	0x0000000a


	//----- nvinfo : EIATTR_FRAME_SIZE
	.align		4
.L_84:
        /*00f0*/ 	.byte	0x04, 0x11
        /*00f2*/ 	.short	(.L_86 - .L_85)
	.align		4
.L_85:
        /*00f4*/ 	.word	index@(_ZN3cub18CUB_300001_SM_10006detail8for_each13static_kernelINS2_12policy_hub_t12policy_500_tElN6thrust24THRUST_300001_SM_1000_NS8cuda_cub6__fill7functorINS7_6detail15normal_iteratorINS7_10device_ptrIbEEEEbEEEEvT0_T1_)
        /*00f8*/ 	.word	0x00000000


	//----- nvinfo : EIATTR_MIN_STACK_SIZE
	.align		4
.L_86:
        /*00fc*/ 	.byte	0x04, 0x12
        /*00fe*/ 	.short	(.L_88 - .L_87)
	.align		4
.L_87:
        /*0100*/ 	.word	index@(_ZN3cub18CUB_300001_SM_10006detail8for_each13static_kernelINS2_12policy_hub_t12policy_500_tElN6thrust24THRUST_300001_SM_1000_NS8cuda_cub6__fill7functorINS7_6detail15normal_iteratorINS7_10device_ptrIbEEEEbEEEEvT0_T1_)
        /*0104*/ 	.word	0x00000000


	//----- nvinfo : EIATTR_MIN_STACK_SIZE
	.align		4
.L_88:
        /*0108*/ 	.byte	0x04, 0x12
        /*010a*/ 	.short	(.L_90 - .L_89)
	.align		4
.L_89:
        /*010c*/ 	.word	index@(_ZN3cub18CUB_300001_SM_10006detail8for_each13static_kernelINS2_12policy_hub_t12policy_500_tEmN6thrust24THRUST_300001_SM_1000_NS8cuda_cub20__uninitialized_fill7functorINS7_10device_ptrIbEEbEEEEvT0_T1_)
        /*0110*/ 	.word	0x00000000


	//----- nvinfo : EIATTR_MIN_STACK_SIZE
	.align		4
.L_90:
        /*0114*/ 	.byte	0x04, 0x12
        /*0116*/ 	.short	(.L_92 - .L_91)
	.align		4
.L_91:
        /*0118*/ 	.word	index@(_ZN3cub18CUB_300001_SM_10006detail8for_each13static_kernelINS2_12policy_hub_t12policy_500_tEmN6thrust24THRUST_300001_SM_1000_NS8cuda_cub20__uninitialized_fill7functorINS7_10device_ptrIxEExEEEEvT0_T1_)
        /*011c*/ 	.word	0x00000000


	//----- nvinfo : EIATTR_MIN_STACK_SIZE
	.align		4
.L_92:
        /*0120*/ 	.byte	0x04, 0x12
        /*0122*/ 	.short	(.L_94 - .L_93)
	.align		4
.L_93:
        /*0124*/ 	.word	index@(_ZN3cub18CUB_300001_SM_10006detail8for_each13static_kernelINS2_12policy_hub_t12policy_500_tEmNS2_12op_wrapper_tImN6thrust24THRUST_300001_SM_1000_NS6detail23allocator_traits_detail24construct1_via_allocatorINS8_16device_allocatorI4DropEEEENS8_10device_ptrISD_EEEEEEvT0_T1_)
        /*0128*/ 	.word	0x00000000


	//----- nvinfo : EIATTR_MIN_STACK_SIZE
	.align		4
.L_94:
        /*012c*/ 	.byte	0x04, 0x12
        /*012e*/ 	.short	(.L_96 - .L_95)
	.align		4
.L_95:
        /*0130*/ 	.word	index@(_ZN3cub18CUB_300001_SM_10006detail8for_each13static_kernelINS2_12policy_hub_t12policy_500_tEmN6thrust24THRUST_300001_SM_1000_NS8cuda_cub20__uninitialized_fill7functorINS7_10device_ptrIiEEiEEEEvT0_T1_)
        /*0134*/ 	.word	0x00000000


	//----- nvinfo : EIATTR_MIN_STACK_SIZE
	.align		4
.L_96:
        /*0138*/ 	.byte	0x04, 0x12
        /*013a*/ 	.short	(.L_98 - .L_97)
	.align		4
.L_97:
        /*013c*/ 	.word	index@(_ZN3cub18CUB_300001_SM_10006detail11EmptyKernelIvEEvv)
        /*0140*/ 	.word	0x00000000


	//----- nvinfo : EIATTR_MIN_STACK_SIZE
	.align		4
.L_98:
        /*0144*/ 	.byte	0x04, 0x12
        /*0146*/ 	.short	(.L_100 - .L_99)
	.align		4
.L_99:
        /*0148*/ 	.word	index@(_Z18simulateEvacuationiPxPiS0_S0_S0_iiiS0_S0_S0_S0_S0_P4DropiS0_)
        /*014c*/ 	.word	0x00000000


	//----- nvinfo : EIATTR_MIN_STACK_SIZE
	.align		4
.L_100:
        /*0150*/ 	.byte	0x04, 0x12
        /*0152*/ 	.short	(.L_102 - .L_101)
	.align		4
.L_101:
        /*0154*/ 	.word	index@(_Z10relaxEdgesiiPiS_S_PxS_Pbi)
        /*0158*/ 	.word	0x00000000


	//----- nvinfo : EIATTR_MIN_STACK_SIZE
	.align		4
.L_102:
        /*015c*/ 	.byte	0x04, 0x12
        /*015e*/ 	.short	(.L_104 - .L_103)
	.align		4
.L_103:
        /*0160*/ 	.word	index@(_Z14initDistParentPxPixx)
        /*0164*/ 	.word	0x00000000


	//----- nvinfo : EIATTR_MIN_STACK_SIZE
	.align		4
.L_104:
        /*0168*/ 	.byte	0x04, 0x12
        /*016a*/ 	.short	(.L_106 - .L_105)
	.align		4
.L_105:
        /*016c*/ 	.word	index@(_Z23evacuatePopulatedCitiesPK8CSRGraphiPiS2_S2_S2_iS2_iS2_S2_S2_P4DropiPj)
        /*0170*/ 	.word	0x000186a0
.L_106:


//--------------------- .nv.compat                --------------------------
	.section	.nv.compat,"",@"SHT_CUDA_COMPAT_INFO"
	.align	4
        /*0000*/ 	.byte	0x02, 0x09, 0x00, 0x00, 0x02, 0x02, 0x01, 0x00, 0x02, 0x05, 0x05, 0x00, 0x03, 0x07, 0x01, 0x01
        /*0010*/ 	.byte	0x02, 0x03, 0x00, 0x00, 0x02, 0x06, 0x01, 0x00, 0x04, 0x0b, 0x08, 0x00, 0x01, 0x00, 0x00, 0x00
        /*0020*/ 	.byte	0x00, 0x00, 0x00, 0x00


//--------------------- .nv.info._ZN3cub18CUB_300001_SM_10006detail8for_each13static_kernelINS2_12policy_hub_t12policy_500_tElN6thrust24THRUST_300001_SM_1000_NS8cuda_cub6__fill7functorINS7_6detail15normal_iteratorINS7_10device_ptrIbEEEEbEEEEvT0_T1_ --------------------------
	.section	.nv.info._ZN3cub18CUB_300001_SM_10006detail8for_each13static_kernelINS2_12policy_hub_t12policy_500_tElN6thrust24THRUST_300001_SM_1000_NS8cuda_cub6__fill7functorINS7_6detail15normal_iteratorINS7_10device_ptrIbEEEEbEEEEvT0_T1_,"",@"SHT_CUDA_INFO"
	.sectionflags	@""
	.align	4


	//----- nvinfo : EIATTR_CUDA_API_VERSION
	.align		4
        /*0000*/ 	.byte	0x04, 0x37
        /*0002*/ 	.short	(.L_108 - .L_107)
.L_107:
        /*0004*/ 	.word	0x00000082


	//----- nvinfo : EIATTR_KPARAM_INFO
	.align		4
.L_108:
        /*0008*/ 	.byte	0x04, 0x17
        /*000a*/ 	.short	(.L_110 - .L_109)
.L_109:
        /*000c*/ 	.word	0x00000000
        /*0010*/ 	.short	0x0001
        /*0012*/ 	.short	0x0008
        /*0014*/ 	.byte	0x00, 0xf0, 0x41, 0x00


	//----- nvinfo : EIATTR_KPARAM_INFO
	.align		4
.L_110:
        /*0018*/ 	.byte	0x04, 0x17
        /*001a*/ 	.short	(.L_112 - .L_111)
.L_111:
        /*001c*/ 	.word	0x00000000
        /*0020*/ 	.short	0x0000
        /*0022*/ 	.short	0x0000
        /*0024*/ 	.byte	0x00, 0xf0, 0x21, 0x00


	//----- nvinfo : EIATTR_SPARSE_MMA_MASK
	.align		4
.L_112:
        /*0028*/ 	.byte	0x03, 0x50
        /*002a*/ 	.short	0x0000


	//----- nvinfo : EIATTR_MAXREG_COUNT
	.align		4
        /*002c*/ 	.byte	0x03, 0x1b
        /*002e*/ 	.short	0x00ff


	//----- nvinfo : EIATTR_MERCURY_ISA_VERSION
	.align		4
        /*0030*/ 	.byte	0x03, 0x5f
        /*0032*/ 	.short	0x0101


	//----- nvinfo : EIATTR_VRC_CTA_INIT_COUNT
	.align		4
        /*0034*/ 	.byte	0x02, 0x4a
	.zero		1
	.zero		1


	//----- nvinfo : EIATTR_EXIT_INSTR_OFFSETS
	.align		4
        /*0038*/ 	.byte	0x04, 0x1c
        /*003a*/ 	.short	(.L_114 - .L_113)


	//   ....[0]....
.L_113:
        /*003c*/ 	.word	0x00000120


	//   ....[1]....
        /*0040*/ 	.word	0x00000200


	//   ....[2]....
        /*0044*/ 	.word	0x00000220


	//----- nvinfo : EIATTR_MAX_THREADS
	.align		4
.L_114:
        /*0048*/ 	.byte	0x04, 0x05
        /*004a*/ 	.short	(.L_116 - .L_115)
.L_115:
        /*004c*/ 	.word	0x00000100
        /*0050*/ 	.word	0x00000001
        /*0054*/ 	.word	0x00000001


	//----- nvinfo : EIATTR_CBANK_PARAM_SIZE
	.align		4
.L_116:
        /*0058*/ 	.byte	0x03, 0x19
        /*005a*/ 	.short	0x0018


	//----- nvinfo : EIATTR_PARAM_CBANK
	.align		4
        /*005c*/ 	.byte	0x04, 0x0a
        /*005e*/ 	.short	(.L_118 - .L_117)
	.align		4
.L_117:
        /*0060*/ 	.word	index@(.nv.constant0._ZN3cub18CUB_300001_SM_10006detail8for_each13static_kernelINS2_12policy_hub_t12policy_500_tElN6thrust24THRUST_300001_SM_1000_NS8cuda_cub6__fill7functorINS7_6detail15normal_iteratorINS7_10device_ptrIbEEEEbEEEEvT0_T1_)
        /*0064*/ 	.short	0x0380
        /*0066*/ 	.short	0x0018


	//----- nvinfo : EIATTR_SW_WAR
	.align		4
.L_118:
        /*0068*/ 	.byte	0x04, 0x36
        /*006a*/ 	.short	(.L_120 - .L_119)
.L_119:
        /*006c*/ 	.word	0x00000008
.L_120:


//--------------------- .nv.info._ZN3cub18CUB_300001_SM_10006detail8for_each13static_kernelINS2_12policy_hub_t12policy_500_tEmN6thrust24THRUST_300001_SM_1000_NS8cuda_cub20__uninitialized_fill7functorINS7_10device_ptrIbEEbEEEEvT0_T1_ --------------------------
	.section	.nv.info._ZN3cub18CUB_300001_SM_10006detail8for_each13static_kernelINS2_12policy_hub_t12policy_500_tEmN6thrust24THRUST_300001_SM_1000_NS8cuda_cub20__uninitialized_fill7functorINS7_10device_ptrIbEEbEEEEvT0_T1_,"",@"SHT_CUDA_INFO"
	.sectionflags	@""
	.align	4


	//----- nvinfo : EIATTR_CUDA_API_VERSION
	.align		4
        /*0000*/ 	.byte	0x04, 0x37
        /*0002*/ 	.short	(.L_122 - .L_121)
.L_121:
        /*0004*/ 	.word	0x00000082


	//----- nvinfo : EIATTR_KPARAM_INFO
	.align		4
.L_122:
        /*0008*/ 	.byte	0x04, 0x17
        /*000a*/ 	.short	(.L_124 - .L_123)
.L_123:
        /*000c*/ 	.word	0x00000000
        /*0010*/ 	.short	0x0001
        /*0012*/ 	.short	0x0008
        /*0014*/ 	.byte	0x00, 0xf0, 0x41, 0x00


	//----- nvinfo : EIATTR_KPARAM_INFO
	.align		4
.L_124:
        /*0018*/ 	.byte	0x04, 0x17
        /*001a*/ 	.short	(.L_126 - .L_125)
.L_125:
        /*001c*/ 	.word	0x00000000
        /*0020*/ 	.short	0x0000
        /*0022*/ 	.short	0x0000
        /*0024*/ 	.byte	0x00, 0xf0, 0x21, 0x00


	//----- nvinfo : EIATTR_SPARSE_MMA_MASK
	.align		4
.L_126:
        /*0028*/ 	.byte	0x03, 0x50
        /*002a*/ 	.short	0x0000


	//----- nvinfo : EIATTR_MAXREG_COUNT
	.align		4
        /*002c*/ 	.byte	0x03, 0x1b
        /*002e*/ 	.short	0x00ff


	//----- nvinfo : EIATTR_MERCURY_ISA_VERSION
	.align		4
        /*0030*/ 	.byte	0x03, 0x5f
        /*0032*/ 	.short	0x0101


	//----- nvinfo : EIATTR_VRC_CTA_INIT_COUNT
	.align		4
        /*0034*/ 	.byte	0x02, 0x4a
	.zero		1
	.zero		1


	//----- nvinfo : EIATTR_EXIT_INSTR_OFFSETS
	.align		4
        /*0038*/ 	.byte	0x04, 0x1c
        /*003a*/ 	.short	(.L_128 - .L_127)


	//   ....[0]....
.L_127:
        /*003c*/ 	.word	0x00000120


	//   ....[1]....
        /*0040*/ 	.word	0x000001f0


	//   ....[2]....
        /*0044*/ 	.word	0x00000210


	//----- nvinfo : EIATTR_MAX_THREADS
	.align		4
.L_128:
        /*0048*/ 	.byte	0x04, 0x05
        /*004a*/ 	.short	(.L_130 - .L_129)
.L_129:
        /*004c*/ 	.word	0x00000100
        /*0050*/ 	.word	0x00000001
        /*0054*/ 	.word	0x00000001


	//----- nvinfo : EIATTR_CBANK_PARAM_SIZE
	.align		4
.L_130:
        /*0058*/ 	.byte	0x03, 0x19
        /*005a*/ 	.short	0x0018


	//----- nvinfo : EIATTR_PARAM_CBANK
	.align		4
        /*005c*/ 	.byte	0x04, 0x0a
        /*005e*/ 	.short	(.L_132 - .L_131)
	.align		4
.L_131:
        /*0060*/ 	.word	index@(.nv.constant0._ZN3cub18CUB_300001_SM_10006detail8for_each13static_kernelINS2_12policy_hub_t12policy_500_tEmN6thrust24THRUST_300001_SM_1000_NS8cuda_cub20__uninitialized_fill7functorINS7_10device_ptrIbEEbEEEEvT0_T1_)
        /*0064*/ 	.short	0x0380
        /*0066*/ 	.short	0x0018


	//----- nvinfo : EIATTR_SW_WAR
	.align		4
.L_132:
        /*0068*/ 	.byte	0x04, 0x36
        /*006a*/ 	.short	(.L_134 - .L_133)
.L_133:
        /*006c*/ 	.word	0x00000008
.L_134:


//--------------------- .nv.info._ZN3cub18CUB_300001_SM_10006detail8for_each13static_kernelINS2_12policy_hub_t12policy_500_tEmN6thrust24THRUST_300001_SM_1000_NS8cuda_cub20__uninitialized_fill7functorINS7_10device_ptrIxEExEEEEvT0_T1_ --------------------------
	.section	.nv.info._ZN3cub18CUB_300001_SM_10006detail8for_each13static_kernelINS2_12policy_hub_t12policy_500_tEmN6thrust24THRUST_300001_SM_1000_NS8cuda_cub20__uninitialized_fill7functorINS7_10device_ptrIxEExEEEEvT0_T1_,"",@"SHT_CUDA_INFO"
	.sectionflags	@""
	.align	4


	//----- nvinfo : EIATTR_CUDA_API_VERSION
	.align		4
        /*0000*/ 	.byte	0x04, 0x37
        /*0002*/ 	.short	(.L_136 - .L_135)
.L_135:
        /*0004*/ 	.word	0x00000082


	//----- nvinfo : EIATTR_KPARAM_INFO
	.align		4
.L_136:
        /*0008*/ 	.byte	0x04, 0x17
        /*000a*/ 	.short	(.L_138 - .L_137)
.L_137:
        /*000c*/ 	.word	0x00000000
        /*0010*/ 	.short	0x0001
        /*0012*/ 	.short	0x0008
        /*0014*/ 	.byte	0x00, 0xf0, 0x41, 0x00


	//----- nvinfo : EIATTR_KPARAM_INFO
	.align		4
.L_138:
        /*0018*/ 	.byte	0x04, 0x17
        /*001a*/ 	.short	(.L_140 - .L_139)
.L_139:
        /*001c*/ 	.word	0x00000000
        /*0020*/ 	.short	0x0000
        /*0022*/ 	.short	0x0000
        /*0024*/ 	.byte	0x00, 0xf0, 0x21, 0x00


	//----- nvinfo : EIATTR_SPARSE_MMA_MASK
	.align		4
.L_140:
        /*0028*/ 	.byte	0x03, 0x50
        /*002a*/ 	.short	0x0000


	//----- nvinfo : EIATTR_MAXREG_COUNT
	.align		4
        /*002c*/ 	.byte	0x03, 0x1b
        /*002e*/ 	.short	0x00ff


	//----- nvinfo : EIATTR_MERCURY_ISA_VERSION
	.align		4
        /*0030*/ 	.byte	0x03, 0x5f
        /*0032*/ 	.short	0x0101


	//----- nvinfo : EIATTR_VRC_CTA_INIT_COUNT
	.align		4
        /*0034*/ 	.byte	0x02, 0x4a
	.zero		1
	.zero		1


	//----- nvinfo : EIATTR_EXIT_INSTR_OFFSETS
	.align		4
        /*0038*/ 	.byte	0x04, 0x1c
        /*003a*/ 	.short	(.L_142 - .L_141)


	//   ....[0]....
.L_141:
        /*003c*/ 	.word	0x00000130


	//   ....[1]....
        /*0040*/ 	.word	0x00000230


	//   ....[2]....
        /*0044*/ 	.word	0x00000260


	//----- nvinfo : EIATTR_MAX_THREADS
	.align		4
.L_142:
        /*0048*/ 	.byte	0x04, 0x05
        /*004a*/ 	.short	(.L_144 - .L_143)
.L_143:
        /*004c*/ 	.word	0x00000100
        /*0050*/ 	.word	0x00000001
        /*0054*/ 	.word	0x00000001


	//----- nvinfo : EIATTR_CBANK_PARAM_SIZE
	.align		4
.L_144:
        /*0058*/ 	.byte	0x03, 0x19
        /*005a*/ 	.short	0x0018


	//----- nvinfo : EIATTR_PARAM_CBANK
	.align		4
        /*005c*/ 	.byte	0x04, 0x0a
        /*005e*/ 	.short	(.L_146 - .L_145)
	.align		4
.L_145:
        /*0060*/ 	.word	index@(.nv.constant0._ZN3cub18CUB_300001_SM_10006detail8for_each13static_kernelINS2_12policy_hub_t12policy_500_tEmN6thrust24THRUST_300001_SM_1000_NS8cuda_cub20__uninitialized_fill7functorINS7_10device_ptrIxEExEEEEvT0_T1_)
        /*0064*/ 	.short	0x0380
        /*0066*/ 	.short	0x0018


	//----- nvinfo : EIATTR_SW_WAR
	.align		4
.L_146:
        /*0068*/ 	.byte	0x04, 0x36
        /*006a*/ 	.short	(.L_148 - .L_147)
.L_147:
        /*006c*/ 	.word	0x00000008
.L_148:


//--------------------- .nv.info._ZN3cub18CUB_300001_SM_10006detail8for_each13static_kernelINS2_12policy_hub_t12policy_500_tEmNS2_12op_wrapper_tImN6thrust24THRUST_300001_SM_1000_NS6detail23allocator_traits_detail24construct1_via_allocatorINS8_16device_allocatorI4DropEEEENS8_10device_ptrISD_EEEEEEvT0_T1_ --------------------------
	.section	.nv.info._ZN3cub18CUB_300001_SM_10006detail8for_each13static_kernelINS2_12policy_hub_t12policy_500_tEmNS2_12op_wrapper_tImN6thrust24THRUST_300001_SM_1000_NS6detail23allocator_traits_detail24construct1_via_allocatorINS8_16device_allocatorI4DropEEEENS8_10device_ptrISD_EEEEEEvT0_T1_,"",@"SHT_CUDA_INFO"
	.sectionflags	@""
	.align	4


	//----- nvinfo : EIATTR_CUDA_API_VERSION
	.align		4
        /*0000*/ 	.byte	0x04, 0x37
        /*0002*/ 	.short	(.L_150 - .L_149)
.L_149:
        /*0004*/ 	.word	0x00000082


	//----- nvinfo : EIATTR_KPARAM_INFO
	.align		4
.L_150:
        /*0008*/ 	.byte	0x04, 0x17
        /*000a*/ 	.short	(.L_152 - .L_151)
.L_151:
        /*000c*/ 	.word	0x00000000
        /*0010*/ 	.short	0x0001
        /*0012*/ 	.short	0x0008
        /*0014*/ 	.byte	0x00, 0xf0, 0x41, 0x00


	//----- nvinfo : EIATTR_KPARAM_INFO
	.align		4
.L_152:
        /*0018*/ 	.byte	0x04, 0x17
        /*001a*/ 	.short	(.L_154 - .L_153)
.L_153:
        /*001c*/ 	.word	0x00000000
        /*0020*/ 	.short	0x0000
        /*0022*/ 	.short	0x0000
        /*0024*/ 	.byte	0x00, 0xf0, 0x21, 0x00


	//----- nvinfo : EIATTR_SPARSE_MMA_MASK
	.align		4
.L_154:
        /*0028*/ 	.byte	0x03, 0x50
        /*002a*/ 	.short	0x0000


	//----- nvinfo : EIATTR_MAXREG_COUNT
	.align		4
        /*002c*/ 	.byte	0x03, 0x1b
        /*002e*/ 	.short	0x00ff


	//----- nvinfo : EIATTR_MERCURY_ISA_VERSION
	.align		4
        /*0030*/ 	.byte	0x03, 0x5f
        /*0032*/ 	.short	0x0101


	//----- nvinfo : EIATTR_VRC_CTA_INIT_COUNT
	.align		4
        /*0034*/ 	.byte	0x02, 0x4a
	.zero		1
	.zero		1


	//----- nvinfo : EIATTR_EXIT_INSTR_OFFSETS
	.align		4
        /*0038*/ 	.byte	0x04, 0x1c
        /*003a*/ 	.short	(.L_156 - .L_155)


	//   ....[0]....
.L_155:
        /*003c*/ 	.word	0x00000170


	//   ....[1]....
        /*0040*/ 	.word	0x00000290


	//   ....[2]....
        /*0044*/ 	.word	0x000002d0


	//----- nvinfo : EIATTR_MAX_THREADS
	.align		4
.L_156:
        /*0048*/ 	.byte	0x04, 0x05
        /*004a*/ 	.short	(.L_158 - .L_157)
.L_157:
        /*004c*/ 	.word	0x00000100
        /*0050*/ 	.word	0x00000001
        /*0054*/ 	.word	0x00000001


	//----- nvinfo : EIATTR_CBANK_PARAM_SIZE
	.align		4
.L_158:
        /*0058*/ 	.byte	0x03, 0x19
        /*005a*/ 	.short	0x0018


	//----- nvinfo : EIATTR_PARAM_CBANK
	.align		4
        /*005c*/ 	.byte	0x04, 0x0a
        /*005e*/ 	.short	(.L_160 - .L_159)
	.align		4
.L_159:
        /*0060*/ 	.word	index@(.nv.constant0._ZN3cub18CUB_300001_SM_10006detail8for_each13static_kernelINS2_12policy_hub_t12policy_500_tEmNS2_12op_wrapper_tImN6thrust24THRUST_300001_SM_1000_NS6detail23allocator_traits_detail24construct1_via_allocatorINS8_16device_allocatorI4DropEEEENS8_10device_ptrISD_EEEEEEvT0_T1_)
        /*0064*/ 	.short	0x0380
        /*0066*/ 	.short	0x0018


	//----- nvinfo : EIATTR_SW_WAR
	.align		4
.L_160:
        /*0068*/ 	.byte	0x04, 0x36
        /*006a*/ 	.short	(.L_162 - .L_161)
.L_161:
        /*006c*/ 	.word	0x00000008
.L_162:


//--------------------- .nv.info._ZN3cub18CUB_300001_SM_10006detail8for_each13static_kernelINS2_12policy_hub_t12policy_500_tEmN6thrust24THRUST_300001_SM_1000_NS8cuda_cub20__uninitialized_fill7functorINS7_10device_ptrIiEEiEEEEvT0_T1_ --------------------------
	.section	.nv.info._ZN3cub18CUB_300001_SM_10006detail8for_each13static_kernelINS2_12policy_hub_t12policy_500_tEmN6thrust24THRUST_300001_SM_1000_NS8cuda_cub20__uninitialized_fill7functorINS7_10device_ptrIiEEiEEEEvT0_T1_,"",@"SHT_CUDA_INFO"
	.sectionflags	@""
	.align	4


	//----- nvinfo : EIATTR_CUDA_API_VERSION
	.align		4
        /*0000*/ 	.byte	0x04, 0x37
        /*0002*/ 	.short	(.L_164 - .L_163)
.L_163:
        /*0004*/ 	.word	0x00000082


	//----- nvinfo : EIATTR_KPARAM_INFO
	.align		4
.L_164:
        /*0008*/ 	.byte	0x04, 0x17
        /*000a*/ 	.short	(.L_166 - .L_165)
.L_165:
        /*000c*/ 	.word	0x00000000
        /*0010*/ 	.short	0x0001
        /*0012*/ 	.short	0x0008
        /*0014*/ 	.byte	0x00, 0xf0, 0x41, 0x00


	//----- nvinfo : EIATTR_KPARAM_INFO
	.align		4
.L_166:
        /*0018*/ 	.byte	0x04, 0x17
        /*001a*/ 	.short	(.L_168 - .L_167)
.L_167:
        /*001c*/ 	.word	0x00000000
        /*0020*/ 	.short	0x0000
        /*0022*/ 	.short	0x0000
        /*0024*/ 	.byte	0x00, 0xf0, 0x21, 0x00


	//----- nvinfo : EIATTR_SPARSE_MMA_MASK
	.align		4
.L_168:
        /*0028*/ 	.byte	0x03, 0x50
        /*002a*/ 	.short	0x0000


	//----- nvinfo : EIATTR_MAXREG_COUNT
	.align		4
        /*002c*/ 	.byte	0x03, 0x1b
        /*002e*/ 	.short	0x00ff


	//----- nvinfo : EIATTR_MERCURY_ISA_VERSION
	.align		4
        /*0030*/ 	.byte	0x03, 0x5f
        /*0032*/ 	.short	0x0101


	//----- nvinfo : EIATTR_VRC_CTA_INIT_COUNT
	.align		4
        /*0034*/ 	.byte	0x02, 0x4a
	.zero		1
	.zero		1


	//----- nvinfo : EIATTR_EXIT_INSTR_OFFSETS
	.align		4
        /*0038*/ 	.byte	0x04, 0x1c
        /*003a*/ 	.short	(.L_170 - .L_169)


	//   ....[0]....
.L_169:
        /*003c*/ 	.word	0x00000130


	//   ....[1]....
        /*0040*/ 	.word	0x00000230


	//   ....[2]....
        /*0044*/ 	.word	0x00000260


	//----- nvinfo : EIATTR_MAX_THREADS
	.align		4
.L_170:
        /*0048*/ 	.byte	0x04, 0x05
        /*004a*/ 	.short	(.L_172 - .L_171)
.L_171:
        /*004c*/ 	.word	0x00000100
        /*0050*/ 	.word	0x00000001
        /*0054*/ 	.word	0x00000001


	//----- nvinfo : EIATTR_CBANK_PARAM_SIZE
	.align		4
.L_172:
        /*0058*/ 	.byte	0x03, 0x19
        /*005a*/ 	.short	0x0018


	//----- nvinfo : EIATTR_PARAM_CBANK
	.align		4
        /*005c*/ 	.byte	0x04, 0x0a
        /*005e*/ 	.short	(.L_174 - .L_173)
	.align		4
.L_173:
        /*0060*/ 	.word	index@(.nv.constant0._ZN3cub18CUB_300001_SM_10006detail8for_each13static_kernelINS2_12policy_hub_t12policy_500_tEmN6thrust24THRUST_300001_SM_1000_NS8cuda_cub20__uninitialized_fill7functorINS7_10device_ptrIiEEiEEEEvT0_T1_)
        /*0064*/ 	.short	0x0380
        /*0066*/ 	.short	0x0018


	//----- nvinfo : EIATTR_SW_WAR
	.align		4
.L_174:
        /*0068*/ 	.byte	0x04, 0x36
        /*006a*/ 	.short	(.L_176 - .L_175)
.L_175:
        /*006c*/ 	.word	0x00000008
.L_176:


//--------------------- .nv.info._ZN3cub18CUB_300001_SM_10006detail11EmptyKernelIvEEvv --------------------------
	.section	.nv.info._ZN3cub18CUB_300001_SM_10006detail11EmptyKernelIvEEvv,"",@"SHT_CUDA_INFO"
	.sectionflags	@""
	.align	4


	//----- nvinfo : EIATTR_CUDA_API_VERSION
	.align		4
        /*0000*/ 	.byte	0x04, 0x37
        /*0002*/ 	.short	(.L_178 - .L_177)
.L_177:
        /*0004*/ 	.word	0x00000082


	//----- nvinfo : EIATTR_SPARSE_MMA_MASK
	.align		4
.L_178:
        /*0008*/ 	.byte	0x03, 0x50
        /*000a*/ 	.short	0x0000


	//----- nvinfo : EIATTR_MAXREG_COUNT
	.align		4
        /*000c*/ 	.byte	0x03, 0x1b
        /*000e*/ 	.short	0x00ff


	//----- nvinfo : EIATTR_MERCURY_ISA_VERSION
	.align		4
        /*0010*/ 	.byte	0x03, 0x5f
        /*0012*/ 	.short	0x0101


	//----- nvinfo : EIATTR_VRC_CTA_INIT_COUNT
	.align		4
        /*0014*/ 	.byte	0x02, 0x4a
	.zero		1
	.zero		1


	//----- nvinfo : EIATTR_EXIT_INSTR_OFFSETS
	.align		4
        /*0018*/ 	.byte	0x04, 0x1c
        /*001a*/ 	.short	(.L_180 - .L_179)


	//   ....[0]....
.L_179:
        /*001c*/ 	.word	0x00000010


	//----- nvinfo : EIATTR_SW_WAR
	.align		4
.L_180:
        /*0020*/ 	.byte	0x04, 0x36
        /*0022*/ 	.short	(.L_182 - .L_181)
.L_181:
        /*0024*/ 	.word	0x00000008
.L_182:


//--------------------- .nv.info._Z18simulateEvacuationiPxPiS0_S0_S0_iiiS0_S0_S0_S0_S0_P4DropiS0_ --------------------------
	.section	.nv.info._Z18simulateEvacuationiPxPiS0_S0_S0_iiiS0_S0_S0_S0_S0_P4DropiS0_,"",@"SHT_CUDA_INFO"
	.sectionflags	@""
	.align	4


	//----- nvinfo : EIATTR_CUDA_API_VERSION
	.align		4
        /*0000*/ 	.byte	0x04, 0x37
        /*0002*/ 	.short	(.L_184 - .L_183)
.L_183:
        /*0004*/ 	.word	0x00000082


	//----- nvinfo : EIATTR_KPARAM_INFO
	.align		4
.L_184:
        /*0008*/ 	.byte	0x04, 0x17
        /*000a*/ 	.short	(.L_186 - .L_185)
.L_185:
        /*000c*/ 	.word	0x00000000
        /*0010*/ 	.short	0x0010
        /*0012*/ 	.short	0x0078
        /*0014*/ 	.byte	0x00, 0xf5, 0x21, 0x00


	//----- nvinfo : EIATTR_KPARAM_INFO
	.align		4
.L_186:
        /*0018*/ 	.byte	0x04, 0x17
        /*001a*/ 	.short	(.L_188 - .L_187)
.L_187:
        /*001c*/ 	.word	0x00000000
        /*0020*/ 	.short	0x000f
        /*0022*/ 	.short	0x0070
        /*0024*/ 	.byte	0x00, 0xf0, 0x11, 0x00


	//----- nvinfo : EIATTR_KPARAM_INFO
	.align		4
.L_188:
        /*0028*/ 	.byte	0x04, 0x17
        /*002a*/ 	.short	(.L_190 - .L_189)
.L_189:
        /*002c*/ 	.word	0x00000000
        /*0030*/ 	.short	0x000e
        /*0032*/ 	.short	0x0068
        /*0034*/ 	.byte	0x00, 0xf5, 0x21, 0x00


	//----- nvinfo : EIATTR_KPARAM_INFO
	.align		4
.L_190:
        /*0038*/ 	.byte	0x04, 0x17
        /*003a*/ 	.short	(.L_192 - .L_191)
.L_191:
        /*003c*/ 	.word	0x00000000
        /*0040*/ 	.short	0x000d
        /*0042*/ 	.short	0x0060
        /*0044*/ 	.byte	0x00, 0xf5, 0x21, 0x00


	//----- nvinfo : EIATTR_KPARAM_INFO
	.align		4
.L_192:
        /*0048*/ 	.byte	0x04, 0x17
        /*004a*/ 	.short	(.L_194 - .L_193)
.L_193:
        /*004c*/ 	.word	0x00000000
        /*0050*/ 	.short	0x000c
        /*0052*/ 	.short	0x0058
        /*0054*/ 	.byte	0x00, 0xf5, 0x21, 0x00


	//----- nvinfo : EIATTR_KPARAM_INFO
	.align		4
.L_194:
        /*0058*/ 	.byte	0x04, 0x17
        /*005a*/ 	.short	(.L_196 - .L_195)
.L_195:
        /*005c*/ 	.word	0x00000000
        /*0060*/ 	.short	0x000b
        /*0062*/ 	.short	0x0050
        /*0064*/ 	.byte	0x00, 0xf5, 0x21, 0x00


	//----- nvinfo : EIATTR_KPARAM_INFO
	.align		4
.L_196:
        /*0068*/ 	.byte	0x04, 0x17
        /*006a*/ 	.short	(.L_198 - .L_197)
.L_197:
        /*006c*/ 	.word	0x00000000
        /*0070*/ 	.short	0x000a
        /*0072*/ 	.short	0x0048
        /*0074*/ 	.byte	0x00, 0xf5, 0x21, 0x00


	//----- nvinfo : EIATTR_KPARAM_INFO
	.align		4
.L_198:
        /*0078*/ 	.byte	0x04, 0x17
        /*007a*/ 	.short	(.L_200 - .L_199)
.L_199:
        /*007c*/ 	.word	0x00000000
        /*0080*/ 	.short	0x0009
        /*0082*/ 	.short	0x0040
        /*0084*/ 	.byte	0x00, 0xf5, 0x21, 0x00


	//----- nvinfo : EIATTR_KPARAM_INFO
	.align		4
.L_200:
        /*0088*/ 	.byte	0x04, 0x17
        /*008a*/ 	.short	(.L_202 - .L_201)
.L_201:
        /*008c*/ 	.word	0x00000000
        /*0090*/ 	.short	0x0008
        /*0092*/ 	.short	0x0038
        /*0094*/ 	.byte	0x00, 0xf0, 0x11, 0x00


	//----- nvinfo : EIATTR_KPARAM_INFO
	.align		4
.L_202:
        /*0098*/ 	.byte	0x04, 0x17
        /*009a*/ 	.short	(.L_204 - .L_203)
.L_203:
        /*009c*/ 	.word	0x00000000
        /*00a0*/ 	.short	0x0007
        /*00a2*/ 	.short	0x0034
        /*00a4*/ 	.byte	0x00, 0xf0, 0x11, 0x00


	//----- nvinfo : EIATTR_KPARAM_INFO
	.align		4
.L_204:
        /*00a8*/ 	.byte	0x04, 0x17
        /*00aa*/ 	.short	(.L_206 - .L_205)
.L_205:
        /*00ac*/ 	.word	0x00000000
        /*00b0*/ 	.short	0x0006
        /*00b2*/ 	.short	0x0030
        /*00b4*/ 	.byte	0x00, 0xf0, 0x11, 0x00


	//----- nvinfo : EIATTR_KPARAM_INFO
	.align		4
.L_206:
        /*00b8*/ 	.byte	0x04, 0x17
        /*00ba*/ 	.short	(.L_208 - .L_207)
.L_207:
        /*00bc*/ 	.word	0x00000000
        /*00c0*/ 	.short	0x0005
        /*00c2*/ 	.short	0x0028
        /*00c4*/ 	.byte	0x00, 0xf5, 0x21, 0x00


	//----- nvinfo : EIATTR_KPARAM_INFO
	.align		4
.L_208:
        /*00c8*/ 	.byte	0x04, 0x17
        /*00ca*/ 	.short	(.L_210 - .L_209)
.L_209:
        /*00cc*/ 	.word	0x00000000
        /*00d0*/ 	.short	0x0004
        /*00d2*/ 	.short	0x0020
        /*00d4*/ 	.byte	0x00, 0xf5, 0x21, 0x00


	//----- nvinfo : EIATTR_KPARAM_INFO
	.align		4
.L_210:
        /*00d8*/ 	.byte	0x04, 0x17
        /*00da*/ 	.short	(.L_212 - .L_211)
.L_211:
        /*00dc*/ 	.word	0x00000000
        /*00e0*/ 	.short	0x0003
        /*00e2*/ 	.short	0x0018
        /*00e4*/ 	.byte	0x00, 0xf5, 0x21, 0x00


	//----- nvinfo : EIATTR_KPARAM_INFO
	.align		4
.L_212:
        /*00e8*/ 	.byte	0x04, 0x17
        /*00ea*/ 	.short	(.L_214 - .L_213)
.L_213:
        /*00ec*/ 	.word	0x00000000
        /*00f0*/ 	.short	0x0002
        /*00f2*/ 	.short	0x0010
        /*00f4*/ 	.byte	0x00, 0xf5, 0x21, 0x00


	//----- nvinfo : EIATTR_KPARAM_INFO
	.align		4
.L_214:
        /*00f8*/ 	.byte	0x04, 0x17
        /*00fa*/ 	.short	(.L_216 - .L_215)
.L_215:
        /*00fc*/ 	.word	0x00000000
        /*0100*/ 	.short	0x0001
        /*0102*/ 	.short	0x0008
        /*0104*/ 	.byte	0x00, 0xf5, 0x21, 0x00


	//----- nvinfo : EIATTR_KPARAM_INFO
	.align		4
.L_216:
        /*0108*/ 	.byte	0x04, 0x17
        /*010a*/ 	.short	(.L_218 - .L_217)
.L_217:
        /*010c*/ 	.word	0x00000000
        /*0110*/ 	.short	0x0000
        /*0112*/ 	.short	0x0000
        /*0114*/ 	.byte	0x00, 0xf0, 0x11, 0x00


	//----- nvinfo : EIATTR_SPARSE_MMA_MASK
	.align		4
.L_218:
        /*0118*/ 	.byte	0x03, 0x50
        /*011a*/ 	.short	0x0000


	//----- nvinfo : EIATTR_MAXREG_COUNT
	.align		4
        /*011c*/ 	.byte	0x03, 0x1b
        /*011e*/ 	.short	0x00ff


	//----- nvinfo : EIATTR_MERCURY_ISA_VERSION
	.align		4
        /*0120*/ 	.byte	0x03, 0x5f
        /*0122*/ 	.short	0x0101


	//----- nvinfo : EIATTR_INT_WARP_WIDE_INSTR_OFFSETS
	.align		4
        /*0124*/ 	.byte	0x04, 0x31
        /*0126*/ 	.short	(.L_220 - .L_219)


	//   ....[0]....
.L_219:
        /*0128*/ 	.word	0x00001c70


	//   ....[1]....
        /*012c*/ 	.word	0x00001ca0


	//   ....[2]....
        /*0130*/ 	.word	0x00001e70


	//   ....[3]....
        /*0134*/ 	.word	0x00001ea0


	//   ....[4]....
        /*0138*/ 	.word	0x00002070


	//   ....[5]....
        /*013c*/ 	.word	0x000020a0


	//   ....[6]....
        /*0140*/ 	.word	0x00002290


	//   ....[7]....
        /*0144*/ 	.word	0x000022c0


	//   ....[8]....
        /*0148*/ 	.word	0x00002530


	//   ....[9]....
        /*014c*/ 	.word	0x00002560


	//   ....[10]....
        /*0150*/ 	.word	0x00002760


	//   ....[11]....
        /*0154*/ 	.word	0x00002790


	//   ....[12]....
        /*0158*/ 	.word	0x00002960


	//   ....[13]....
        /*015c*/ 	.word	0x00002990


	//----- nvinfo : EIATTR_VRC_CTA_INIT_COUNT
	.align		4
.L_220:
        /*0160*/ 	.byte	0x02, 0x4a
	.zero		1
	.zero		1


	//----- nvinfo : EIATTR_EXIT_INSTR_OFFSETS
	.align		4
        /*0164*/ 	.byte	0x04, 0x1c
        /*0166*/ 	.short	(.L_222 - .L_221)


	//   ....[0]....
.L_221:
        /*0168*/ 	.word	0x00000070


	//   ....[1]....
        /*016c*/ 	.word	0x000000f0


	//   ....[2]....
        /*0170*/ 	.word	0x00000140


	//   ....[3]....
        /*0174*/ 	.word	0x00003690


	//----- nvinfo : EIATTR_CRS_STACK_SIZE
	.align		4
.L_222:
        /*0178*/ 	.byte	0x04, 0x1e
        /*017a*/ 	.short	(.L_224 - .L_223)
.L_223:
        /*017c*/ 	.word	0x00000000


	//----- nvinfo : EIATTR_CBANK_PARAM_SIZE
	.align		4
.L_224:
        /*0180*/ 	.byte	0x03, 0x19
        /*0182*/ 	.short	0x0080


	//----- nvinfo : EIATTR_PARAM_CBANK
	.align		4
        /*0184*/ 	.byte	0x04, 0x0a
        /*0186*/ 	.short	(.L_226 - .L_225)
	.align		4
.L_225:
        /*0188*/ 	.word	index@(.nv.constant0._Z18simulateEvacuationiPxPiS0_S0_S0_iiiS0_S0_S0_S0_S0_P4DropiS0_)
        /*018c*/ 	.short	0x0380
        /*018e*/ 	.short	0x0080


	//----- nvinfo : EIATTR_SW_WAR
	.align		4
.L_226:
        /*0190*/ 	.byte	0x04, 0x36
        /*0192*/ 	.short	(.L_228 - .L_227)
.L_227:
        /*0194*/ 	.word	0x00000008
.L_228:


//--------------------- .nv.info._Z10relaxEdgesiiPiS_S_PxS_Pbi --------------------------
	.section	.nv.info._Z10relaxEdgesiiPiS_S_PxS_Pbi,"",@"SHT_CUDA_INFO"
	.sectionflags	@""
	.align	4


	//----- nvinfo : EIATTR_CUDA_API_VERSION
	.align		4
        /*0000*/ 	.byte	0x04, 0x37
        /*0002*/ 	.short	(.L_230 - .L_229)
.L_229:
        /*0004*/ 	.word	0x00000082


	//----- nvinfo : EIATTR_KPARAM_INFO
	.align		4
.L_230:
        /*0008*/ 	.byte	0x04, 0x17
        /*000a*/ 	.short	(.L_232 - .L_231)
.L_231:
        /*000c*/ 	.word	0x00000000
        /*0010*/ 	.short	0x0008
        /*0012*/ 	.short	0x0038
        /*0014*/ 	.byte	0x00, 0xf0, 0x11, 0x00


	//----- nvinfo : EIATTR_KPARAM_INFO
	.align		4
.L_232:
        /*0018*/ 	.byte	0x04, 0x17
        /*001a*/ 	.short	(.L_234 - .L_233)
.L_233:
        /*001c*/ 	.word	0x00000000
        /*0020*/ 	.short	0x0007
        /*0022*/ 	.short	0x0030
        /*0024*/ 	.byte	0x00, 0xf5, 0x21, 0x00


	//----- nvinfo : EIATTR_KPARAM_INFO
	.align		4
.L_234:
        /*0028*/ 	.byte	0x04, 0x17
        /*002a*/ 	.short	(.L_236 - .L_235)
.L_235:
        /*002c*/ 	.word	0x00000000
        /*0030*/ 	.short	0x0006
        /*0032*/ 	.short	0x0028
        /*0034*/ 	.byte	0x00, 0xf5, 0x21, 0x00


	//----- nvinfo : EIATTR_KPARAM_INFO
	.align		4
.L_236:
        /*0038*/ 	.byte	0x04, 0x17
        /*003a*/ 	.short	(.L_238 - .L_237)
.L_237:
        /*003c*/ 	.word	0x00000000
        /*0040*/ 	.short	0x0005
        /*0042*/ 	.short	0x0020
        /*0044*/ 	.byte	0x00, 0xf5, 0x21, 0x00


	//----- nvinfo : EIATTR_KPARAM_INFO
	.align		4
.L_238:
        /*0048*/ 	.byte	0x04, 0x17
        /*004a*/ 	.short	(.L_240 - .L_239)
.L_239:
        /*004c*/ 	.word	0x00000000
        /*0050*/ 	.short	0x0004
        /*0052*/ 	.short	0x0018
        /*0054*/ 	.byte	0x00, 0xf5, 0x21, 0x00


	//----- nvinfo : EIATTR_KPARAM_INFO
	.align		4
.L_240:
        /*0058*/ 	.byte	0x04, 0x17
        /*005a*/ 	.short	(.L_242 - .L_241)
.L_241:
        /*005c*/ 	.word	0x00000000
        /*0060*/ 	.short	0x0003
        /*0062*/ 	.short	0x0010
        /*0064*/ 	.byte	0x00, 0xf5, 0x21, 0x00


	//----- nvinfo : EIATTR_KPARAM_INFO
	.align		4
.L_242:
        /*0068*/ 	.byte	0x04, 0x17
        /*006a*/ 	.short	(.L_244 - .L_243)
.L_243:
        /*006c*/ 	.word	0x00000000
        /*0070*/ 	.short	0x0002
        /*0072*/ 	.short	0x0008
        /*0074*/ 	.byte	0x00, 0xf5, 0x21, 0x00


	//----- nvinfo : EIATTR_KPARAM_INFO
	.align		4
.L_244:
        /*0078*/ 	.byte	0x04, 0x17
        /*007a*/ 	.short	(.L_246 - .L_245)
.L_245:
        /*007c*/ 	.word	0x00000000
        /*0080*/ 	.short	0x0001
        /*0082*/ 	.short	0x0004
        /*0084*/ 	.byte	0x00, 0xf0, 0x11, 0x00


	//----- nvinfo : EIATTR_KPARAM_INFO
	.align		4
.L_246:
        /*0088*/ 	.byte	0x04, 0x17
        /*008a*/ 	.short	(.L_248 - .L_247)
.L_247:
        /*008c*/ 	.word	0x00000000
        /*0090*/ 	.short	0x0000
        /*0092*/ 	.short	0x0000
        /*0094*/ 	.byte	0x00, 0xf0, 0x11, 0x00


	//----- nvinfo : EIATTR_SPARSE_MMA_MASK
	.align		4
.L_248:
        /*0098*/ 	.byte	0x03, 0x50
        /*009a*/ 	.short	0x0000


	//----- nvinfo : EIATTR_MAXREG_COUNT
	.align		4
        /*009c*/ 	.byte	0x03, 0x1b
        /*009e*/ 	.short	0x00ff


	//----- nvinfo : EIATTR_MERCURY_ISA_VERSION
	.align		4
        /*00a0*/ 	.byte	0x03, 0x5f
        /*00a2*/ 	.short	0x0101


	//----- nvinfo : EIATTR_VRC_CTA_INIT_COUNT
	.align		4
        /*00a4*/ 	.byte	0x02, 0x4a
	.zero		1
	.zero		1


	//----- nvinfo : EIATTR_EXIT_INSTR_OFFSETS
	.align		4
        /*00a8*/ 	.byte	0x04, 0x1c
        /*00aa*/ 	.short	(.L_250 - .L_249)


	//   ....[0]....
.L_249:
        /*00ac*/ 	.word	0x00000070


	//   ....[1]....
        /*00b0*/ 	.word	0x000001a0


	//   ....[2]....
        /*00b4*/ 	.word	0x000002a0


	//   ....[3]....
        /*00b8*/ 	.word	0x00000360


	//----- nvinfo : EIATTR_CBANK_PARAM_SIZE
	.align		4
.L_250:
        /*00bc*/ 	.byte	0x03, 0x19
        /*00be*/ 	.short	0x003c


	//----- nvinfo : EIATTR_PARAM_CBANK
	.align		4
        /*00c0*/ 	.byte	0x04, 0x0a
        /*00c2*/ 	.short	(.L_252 - .L_251)
	.align		4
.L_251:
        /*00c4*/ 	.word	index@(.nv.constant0._Z10relaxEdgesiiPiS_S_PxS_Pbi)
        /*00c8*/ 	.short	0x0380
        /*00ca*/ 	.short	0x003c


	//----- nvinfo : EIATTR_SW_WAR
	.align		4
.L_252:
        /*00cc*/ 	.byte	0x04, 0x36
        /*00ce*/ 	.short	(.L_254 - .L_253)
.L_253:
        /*00d0*/ 	.word	0x00000008
.L_254:


//--------------------- .nv.info._Z14initDistParentPxPixx --------------------------
	.section	.nv.info._Z14initDistParentPxPixx,"",@"SHT_CUDA_INFO"
	.sectionflags	@""
	.align	4


	//----- nvinfo : EIATTR_CUDA_API_VERSION
	.align		4
        /*0000*/ 	.byte	0x04, 0x37
        /*0002*/ 	.short	(.L_256 - .L_255)
.L_255:
        /*0004*/ 	.word	0x00000082


	//----- nvinfo : EIATTR_KPARAM_INFO
	.align		4
.L_256:
        /*0008*/ 	.byte	0x04, 0x17
        /*000a*/ 	.short	(.L_258 - .L_257)
.L_257:
        /*000c*/ 	.word	0x00000000
        /*0010*/ 	.short	0x0003
        /*0012*/ 	.short	0x0018
        /*0014*/ 	.byte	0x00, 0xf0, 0x21, 0x00


	//----- nvinfo : EIATTR_KPARAM_INFO
	.align		4
.L_258:
        /*0018*/ 	.byte	0x04, 0x17
        /*001a*/ 	.short	(.L_260 - .L_259)
.L_259:
        /*001c*/ 	.word	0x00000000
        /*0020*/ 	.short	0x0002
        /*0022*/ 	.short	0x0010
        /*0024*/ 	.byte	0x00, 0xf0, 0x21, 0x00


	//----- nvinfo : EIATTR_KPARAM_INFO
	.align		4
.L_260:
        /*0028*/ 	.byte	0x04, 0x17
        /*002a*/ 	.short	(.L_262 - .L_261)
.L_261:
        /*002c*/ 	.word	0x00000000
        /*0030*/ 	.short	0x0001
        /*0032*/ 	.short	0x0008
        /*0034*/ 	.byte	0x00, 0xf5, 0x21, 0x00


	//----- nvinfo : EIATTR_KPARAM_INFO
	.align		4
.L_262:
        /*0038*/ 	.byte	0x04, 0x17
        /*003a*/ 	.short	(.L_264 - .L_263)
.L_263:
        /*003c*/ 	.word	0x00000000
        /*0040*/ 	.short	0x0000
        /*0042*/ 	.short	0x0000
        /*0044*/ 	.byte	0x00, 0xf5, 0x21, 0x00


	//----- nvinfo : EIATTR_SPARSE_MMA_MASK
	.align		4
.L_264:
        /*0048*/ 	.byte	0x03, 0x50
        /*004a*/ 	.short	0x0000


	//----- nvinfo : EIATTR_MAXREG_COUNT
	.align		4
        /*004c*/ 	.byte	0x03, 0x1b
        /*004e*/ 	.short	0x00ff


	//----- nvinfo : EIATTR_MERCURY_ISA_VERSION
	.align		4
        /*0050*/ 	.byte	0x03, 0x5f
        /*0052*/ 	.short	0x0101


	//----- nvinfo : EIATTR_VRC_CTA_INIT_COUNT
	.align		4
        /*0054*/ 	.byte	0x02, 0x4a
	.zero		1
	.zero		1


	//----- nvinfo : EIATTR_EXIT_INSTR_OFFSETS
	.align		4
        /*0058*/ 	.byte	0x04, 0x1c
        /*005a*/ 	.short	(.L_266 - .L_265)


	//   ....[0]....
.L_265:
        /*005c*/ 	.word	0x00000080


	//   ....[1]....
        /*0060*/ 	.word	0x00000130


	//----- nvinfo : EIATTR_CBANK_PARAM_SIZE
	.align		4
.L_266:
        /*0064*/ 	.byte	0x03, 0x19
        /*0066*/ 	.short	0x0020


	//----- nvinfo : EIATTR_PARAM_CBANK
	.align		4
        /*0068*/ 	.byte	0x04, 0x0a
        /*006a*/ 	.short	(.L_268 - .L_267)
	.align		4
.L_267:
        /*006c*/ 	.word	index@(.nv.constant0._Z14initDistParentPxPixx)
        /*0070*/ 	.short	0x0380
        /*0072*/ 	.short	0x0020


	//----- nvinfo : EIATTR_SW_WAR
	.align		4
.L_268:
        /*0074*/ 	.byte	0x04, 0x36
        /*0076*/ 	.short	(.L_270 - .L_269)
.L_269:
        /*0078*/ 	.word	0x00000008
.L_270:


//--------------------- .nv.info._Z23evacuatePopulatedCitiesPK8CSRGraphiPiS2_S2_S2_iS2_iS2_S2_S2_P4DropiPj --------------------------
	.section	.nv.info._Z23evacuatePopulatedCitiesPK8CSRGraphiPiS2_S2_S2_iS2_iS2_S2_S2_P4DropiPj,"",@"SHT_CUDA_INFO"
	.sectionflags	@""
	.align	4


	//----- nvinfo : EIATTR_CUDA_API_VERSION
	.align		4
        /*0000*/ 	.byte	0x04, 0x37
        /*0002*/ 	.short	(.L_272 - .L_271)
.L_271:
        /*0004*/ 	.word	0x00000082


	//----- nvinfo : EIATTR_KPARAM_INFO
	.align		4
.L_272:
        /*0008*/ 	.byte	0x04, 0x17
        /*000a*/ 	.short	(.L_274 - .L_273)
.L_273:
        /*000c*/ 	.word	0x00000000
        /*0010*/ 	.short	0x000e
        /*0012*/ 	.short	0x0070
        /*0014*/ 	.byte	0x00, 0xf5, 0x21, 0x00


	//----- nvinfo : EIATTR_KPARAM_INFO
	.align		4
.L_274:
        /*0018*/ 	.byte	0x04, 0x17
        /*001a*/ 	.short	(.L_276 - .L_275)
.L_275:
        /*001c*/ 	.word	0x00000000
        /*0020*/ 	.short	0x000d
        /*0022*/ 	.short	0x0068
        /*0024*/ 	.byte	0x00, 0xf0, 0x11, 0x00


	//----- nvinfo : EIATTR_KPARAM_INFO
	.align		4
.L_276:
        /*0028*/ 	.byte	0x04, 0x17
        /*002a*/ 	.short	(.L_278 - .L_277)
.L_277:
        /*002c*/ 	.word	0x00000000
        /*0030*/ 	.short	0x000c
        /*0032*/ 	.short	0x0060
        /*0034*/ 	.byte	0x00, 0xf5, 0x21, 0x00


	//----- nvinfo : EIATTR_KPARAM_INFO
	.align		4
.L_278:
        /*0038*/ 	.byte	0x04, 0x17
        /*003a*/ 	.short	(.L_280 - .L_279)
.L_279:
        /*003c*/ 	.word	0x00000000
        /*0040*/ 	.short	0x000b
        /*0042*/ 	.short	0x0058
        /*0044*/ 	.byte	0x00, 0xf5, 0x21, 0x00


	//----- nvinfo : EIATTR_KPARAM_INFO
	.align		4
.L_280:
        /*0048*/ 	.byte	0x04, 0x17
        /*004a*/ 	.short	(.L_282 - .L_281)
.L_281:
        /*004c*/ 	.word	0x00000000
        /*0050*/ 	.short	0x000a
        /*0052*/ 	.short	0x0050
        /*0054*/ 	.byte	0x00, 0xf5, 0x21, 0x00


	//----- nvinfo : EIATTR_KPARAM_INFO
	.align		4
.L_282:
        /*0058*/ 	.byte	0x04, 0x17
        /*005a*/ 	.short	(.L_284 - .L_283)
.L_283:
        /*005c*/ 	.word	0x00000000
        /*0060*/ 	.short	0x0009
        /*0062*/ 	.short	0x0048
        /*0064*/ 	.byte	0x00, 0xf5, 0x21, 0x00


	//----- nvinfo : EIATTR_KPARAM_INFO
	.align		4
.L_284:
        /*0068*/ 	.byte	0x04, 0x17
        /*006a*/ 	.short	(.L_286 - .L_285)
.L_285:
        /*006c*/ 	.word	0x00000000
        /*0070*/ 	.short	0x0008
        /*0072*/ 	.short	0x0040
        /*0074*/ 	.byte	0x00, 0xf0, 0x11, 0x00


	//----- nvinfo : EIATTR_KPARAM_INFO
	.align		4
.L_286:
        /*0078*/ 	.byte	0x04, 0x17
        /*007a*/ 	.short	(.L_288 - .L_287)
.L_287:
        /*007c*/ 	.word	0x00000000
        /*0080*/ 	.short	0x0007
        /*0082*/ 	.short	0x0038
        /*0084*/ 	.byte	0x00, 0xf5, 0x21, 0x00


	//----- nvinfo : EIATTR_KPARAM_INFO
	.align		4
.L_288:
        /*0088*/ 	.byte	0x04, 0x17
        /*008a*/ 	.short	(.L_290 - .L_289)
.L_289:
        /*008c*/ 	.word	0x00000000
        /*0090*/ 	.short	0x0006
        /*0092*/ 	.short	0x0030
        /*0094*/ 	.byte	0x00, 0xf0, 0x11, 0x00


	//----- nvinfo : EIATTR_KPARAM_INFO
	.align		4
.L_290:
        /*0098*/ 	.byte	0x04, 0x17
        /*009a*/ 	.short	(.L_292 - .L_291)
.L_291:
        /*009c*/ 	.word	0x00000000
        /*00a0*/ 	.short	0x0005
        /*00a2*/ 	.short	0x0028
        /*00a4*/ 	.byte	0x00, 0xf5, 0x21, 0x00


	//----- nvinfo : EIATTR_KPARAM_INFO
	.align		4
.L_292:
        /*00a8*/ 	.byte	0x04, 0x17
        /*00aa*/ 	.short	(.L_294 - .L_293)
.L_293:
        /*00ac*/ 	.word	0x00000000
        /*00b0*/ 	.short	0x0004
        /*00b2*/ 	.short	0x0020
        /*00b4*/ 	.byte	0x00, 0xf5, 0x21, 0x00


	//----- nvinfo : EIATTR_KPARAM_INFO
	.align		4
.L_294:
        /*00b8*/ 	.byte	0x04, 0x17
        /*00ba*/ 	.short	(.L_296 - .L_295)
.L_295:
        /*00bc*/ 	.word	0x00000000
        /*00c0*/ 	.short	0x0003
        /*00c2*/ 	.short	0x0018
        /*00c4*/ 	.byte	0x00, 0xf5, 0x21, 0x00


	//----- nvinfo : EIATTR_KPARAM_INFO
	.align		4
.L_296:
        /*00c8*/ 	.byte	0x04, 0x17
        /*00ca*/ 	.short	(.L_298 - .L_297)
.L_297:
        /*00cc*/ 	.word	0x00000000
        /*00d0*/ 	.short	0x0002
        /*00d2*/ 	.short	0x0010
        /*00d4*/ 	.byte	0x00, 0xf5, 0x21, 0x00


	//----- nvinfo : EIATTR_KPARAM_INFO
	.align		4
.L_298:
        /*00d8*/ 	.byte	0x04, 0x17
        /*00da*/ 	.short	(.L_300 - .L_299)
.L_299:
        /*00dc*/ 	.word	0x00000000
        /*00e0*/ 	.short	0x0001
        /*00e2*/ 	.short	0x0008
        /*00e4*/ 	.byte	0x00, 0xf0, 0x11, 0x00


	//----- nvinfo : EIATTR_KPARAM_INFO
	.align		4
.L_300:
        /*00e8*/ 	.byte	0x04, 0x17
        /*00ea*/ 	.short	(.L_302 - .L_301)
.L_301:
        /*00ec*/ 	.word	0x00000000
        /*00f0*/ 	.short	0x0000
        /*00f2*/ 	.short	0x0000
        /*00f4*/ 	.byte	0x00, 0xf5, 0x21, 0x00


	//----- nvinfo : EIATTR_SPARSE_MMA_MASK
	.align		4
.L_302:
        /*00f8*/ 	.byte	0x03, 0x50
        /*00fa*/ 	.short	0x0000


	//----- nvinfo : EIATTR_MAXREG_COUNT
	.align		4
        /*00fc*/ 	.byte	0x03, 0x1b
        /*00fe*/ 	.short	0x00ff


	//----- nvinfo : EIATTR_MERCURY_ISA_VERSION
	.align		4
        /*0100*/ 	.byte	0x03, 0x5f
        /*0102*/ 	.short	0x0101


	//----- nvinfo : EIATTR_VRC_CTA_INIT_COUNT
	.align		4
        /*0104*/ 	.byte	0x02, 0x4a
	.zero		1
	.zero		1


	//----- nvinfo : EIATTR_EXIT_INSTR_OFFSETS
	.align		4
        /*0108*/ 	.byte	0x04, 0x1c
        /*010a*/ 	.short	(.L_304 - .L_303)


	//   ....[0]....
.L_303:
        /*010c*/ 	.word	0x00000080


	//   ....[1]....
        /*0110*/ 	.word	0x00000100


	//   ....[2]....
        /*0114*/ 	.word	0x00002b40


	//----- nvinfo : EIATTR_CRS_STACK_SIZE
	.align		4
.L_304:
        /*0118*/ 	.byte	0x04, 0x1e
        /*011a*/ 	.short	(.L_306 - .L_305)
.L_305:
        /*011c*/ 	.word	0x00000000


	//----- nvinfo : EIATTR_CBANK_PARAM_SIZE
	.align		4
.L_306:
        /*0120*/ 	.byte	0x03, 0x19
        /*0122*/ 	.short	0x0078


	//----- nvinfo : EIATTR_PARAM_CBANK
	.align		4
        /*0124*/ 	.byte	0x04, 0x0a
        /*0126*/ 	.short	(.L_308 - .L_307)
	.align		4
.L_307:
        /*0128*/ 	.word	index@(.nv.constant0._Z23evacuatePopulatedCitiesPK8CSRGraphiPiS2_S2_S2_iS2_iS2_S2_S2_P4DropiPj)
        /*012c*/ 	.short	0x0380
        /*012e*/ 	.short	0x0078


	//----- nvinfo : EIATTR_SW_WAR
	.align		4
.L_308:
        /*0130*/ 	.byte	0x04, 0x36
        /*0132*/ 	.short	(.L_310 - .L_309)
.L_309:
        /*0134*/ 	.word	0x00000008
.L_310:


//--------------------- .nv.callgraph             --------------------------
	.section	.nv.callgraph,"",@"SHT_CUDA_CALLGRAPH"
	.align	4
	.sectionentsize	8
	.align		4
        /*0000*/ 	.word	0x00000000
	.align		4
        /*0004*/ 	.word	0xffffffff
	.align		4
        /*0008*/ 	.word	0x00000000
	.align		4
        /*000c*/ 	.word	0xfffffffe
	.align		4
        /*0010*/ 	.word	0x00000000
	.align		4
        /*0014*/ 	.word	0xfffffffd
	.align		4
        /*0018*/ 	.word	0x00000000
	.align		4
        /*001c*/ 	.word	0xfffffffc


//--------------------- .nv.constant4             --------------------------
	.section	.nv.constant4,"a",@progbits
	.align	8
	.align		8
.nv.constant4:
        /*0000*/ 	.dword	_ZN34_INTERNAL_0ffa0a37_4_k_cu_5202ac1e4cuda3std3__45__cpo5beginE
	.align		8
        /*0008*/ 	.dword	_ZN34_INTERNAL_0ffa0a37_4_k_cu_5202ac1e4cuda3std3__45__cpo3endE
	.align		8
        /*0010*/ 	.dword	_ZN34_INTERNAL_0ffa0a37_4_k_cu_5202ac1e4cuda3std3__45__cpo6cbeginE
	.align		8
        /*0018*/ 	.dword	_ZN34_INTERNAL_0ffa0a37_4_k_cu_5202ac1e4cuda3std3__45__cpo4cendE
	.align		8
        /*0020*/ 	.dword	_ZN34_INTERNAL_0ffa0a37_4_k_cu_5202ac1e4cuda3std3__45__cpo6rbeginE
	.align		8
        /*0028*/ 	.dword	_ZN34_INTERNAL_0ffa0a37_4_k_cu_5202ac1e4cuda3std3__45__cpo4rendE
	.align		8
        /*0030*/ 	.dword	_ZN34_INTERNAL_0ffa0a37_4_k_cu_5202ac1e4cuda3std3__45__cpo7crbeginE
	.align		8
        /*0038*/ 	.dword	_ZN34_INTERNAL_0ffa0a37_4_k_cu_5202ac1e4cuda3std3__45__cpo5crendE
	.align		8
        /*0040*/ 	.dword	_ZN34_INTERNAL_0ffa0a37_4_k_cu_5202ac1e4cuda3std3__436_GLOBAL__N__0ffa0a37_4_k_cu_5202ac1e6ignoreE
	.align		8
        /*0048*/ 	.dword	_ZN34_INTERNAL_0ffa0a37_4_k_cu_5202ac1e4cuda3std3__419piecewise_constructE
	.align		8
        /*0050*/ 	.dword	_ZN34_INTERNAL_0ffa0a37_4_k_cu_5202ac1e4cuda3std3__48in_placeE
	.align		8
        /*0058*/ 	.dword	_ZN34_INTERNAL_0ffa0a37_4_k_cu_5202ac1e4cuda3std3__420unreachable_sentinelE
	.align		8
        /*0060*/ 	.dword	_ZN34_INTERNAL_0ffa0a37_4_k_cu_5202ac1e4cuda3std3__47nulloptE
	.align		8
        /*0068*/ 	.dword	_ZN34_INTERNAL_0ffa0a37_4_k_cu_5202ac1e4cuda3std3__48unexpectE
	.align		8
        /*0070*/ 	.dword	_ZN34_INTERNAL_0ffa0a37_4_k_cu_5202ac1e4cuda3std6ranges3__45__cpo4swapE
	.align		8
        /*0078*/ 	.dword	_ZN34_INTERNAL_0ffa0a37_4_k_cu_5202ac1e4cuda3std6ranges3__45__cpo9iter_moveE
	.align		8
        /*0080*/ 	.dword	_ZN34_INTERNAL_0ffa0a37_4_k_cu_5202ac1e4cuda3std6ranges3__45__cpo5beginE
	.align		8
        /*0088*/ 	.dword	_ZN34_INTERNAL_0ffa0a37_4_k_cu_5202ac1e4cuda3std6ranges3__45__cpo3endE
	.align		8
        /*0090*/ 	.dword	_ZN34_INTERNAL_0ffa0a37_4_k_cu_5202ac1e4cuda3std6ranges3__45__cpo6cbeginE
	.align		8
        /*0098*/ 	.dword	_ZN34_INTERNAL_0ffa0a37_4_k_cu_5202ac1e4cuda3std6ranges3__45__cpo4cendE
	.align		8
        /*00a0*/ 	.dword	_ZN34_INTERNAL_0ffa0a37_4_k_cu_5202ac1e4cuda3std6ranges3__45__cpo7advanceE
	.align		8
        /*00a8*/ 	.dword	_ZN34_INTERNAL_0ffa0a37_4_k_cu_5202ac1e4cuda3std6ranges3__45__cpo9iter_swapE
	.align		8
        /*00b0*/ 	.dword	_ZN34_INTERNAL_0ffa0a37_4_k_cu_5202ac1e4cuda3std6ranges3__45__cpo4nextE
	.align		8
        /*00b8*/ 	.dword	_ZN34_INTERNAL_0ffa0a37_4_k_cu_5202ac1e4cuda3std6ranges3__45__cpo4prevE
	.align		8
        /*00c0*/ 	.dword	_ZN34_INTERNAL_0ffa0a37_4_k_cu_5202ac1e4cuda3std6ranges3__45__cpo4dataE
	.align		8
        /*00c8*/ 	.dword	_ZN34_INTERNAL_0ffa0a37_4_k_cu_5202ac1e4cuda3std6ranges3__45__cpo5cdataE
	.align		8
        /*00d0*/ 	.dword	_ZN34_INTERNAL_0ffa0a37_4_k_cu_5202ac1e4cuda3std6ranges3__45__cpo4sizeE
	.align		8
        /*00d8*/ 	.dword	_ZN34_INTERNAL_0ffa0a37_4_k_cu_5202ac1e4cuda3std6ranges3__45__cpo5ssizeE
	.align		8
        /*00e0*/ 	.dword	_ZN34_INTERNAL_0ffa0a37_4_k_cu_5202ac1e4cuda3std6ranges3__45__cpo8distanceE
	.align		8
        /*00e8*/ 	.dword	_ZN34_INTERNAL_0ffa0a37_4_k_cu_5202ac1e6thrust24THRUST_300001_SM_1000_NS8cuda_cub3parE
	.align		8
        /*00f0*/ 	.dword	_ZN34_INTERNAL_0ffa0a37_4_k_cu_5202ac1e6thrust24THRUST_300001_SM_1000_NS8cuda_cub10par_nosyncE
	.align		8
        /*00f8*/ 	.dword	_ZN34_INTERNAL_0ffa0a37_4_k_cu_5202ac1e6thrust24THRUST_300001_SM_1000_NS6system6detail10sequential3seqE
	.align		8
        /*0100*/ 	.dword	_ZN34_INTERNAL_0ffa0a37_4_k_cu_5202ac1e6thrust24THRUST_300001_SM_1000_NS6system3cpp3parE
	.align		8
        /*0108*/ 	.dword	_ZN34_INTERNAL_0ffa0a37_4_k_cu_5202ac1e6thrust24THRUST_300001_SM_1000_NS12placeholders2_1E
	.align		8
        /*0110*/ 	.dword	_ZN34_INTERNAL_0ffa0a37_4_k_cu_5202ac1e6thrust24THRUST_300001_SM_1000_NS12placeholders2_2E
	.align		8
        /*0118*/ 	.dword	_ZN34_INTERNAL_0ffa0a37_4_k_cu_5202ac1e6thrust24THRUST_300001_SM_1000_NS12placeholders2_3E
	.align		8
        /*0120*/ 	.dword	_ZN34_INTERNAL_0ffa0a37_4_k_cu_5202ac1e6thrust24THRUST_300001_SM_1000_NS12placeholders2_4E
	.align		8
        /*0128*/ 	.dword	_ZN34_INTERNAL_0ffa0a37_4_k_cu_5202ac1e6thrust24THRUST_300001_SM_1000_NS12placeholders2_5E
	.align		8
        /*0130*/ 	.dword	_ZN34_INTERNAL_0ffa0a37_4_k_cu_5202ac1e6thrust24THRUST_300001_SM_1000_NS12placeholders2_6E
	.align		8
        /*0138*/ 	.dword	_ZN34_INTERNAL_0ffa0a37_4_k_cu_5202ac1e6thrust24THRUST_300001_SM_1000_NS12placeholders2_7E
	.align		8
        /*0140*/ 	.dword	_ZN34_INTERNAL_0ffa0a37_4_k_cu_5202ac1e6thrust24THRUST_300001_SM_1000_NS12placeholders2_8E
	.align		8
        /*0148*/ 	.dword	_ZN34_INTERNAL_0ffa0a37_4_k_cu_5202ac1e6thrust24THRUST_300001_SM_1000_NS12placeholders2_9E
	.align		8
        /*0150*/ 	.dword	_ZN34_INTERNAL_0ffa0a37_4_k_cu_5202ac1e6thrust24THRUST_300001_SM_1000_NS12placeholders3_10E
	.align		8
        /*0158*/ 	.dword	_ZN34_INTERNAL_0ffa0a37_4_k_cu_5202ac1e6thrust24THRUST_300001_SM_1000_NS3seqE
	.align		8
        /*0160*/ 	.dword	_ZN34_INTERNAL_0ffa0a37_4_k_cu_5202ac1e6thrust24THRUST_300001_SM_1000_NS6deviceE


//--------------------- .text._ZN3cub18CUB_300001_SM_10006detail8for_each13static_kernelINS2_12policy_hub_t12policy_500_tElN6thrust24THRUST_300001_SM_1000_NS8cuda_cub6__fill7functorINS7_6detail15normal_iteratorINS7_10device_ptrIbEEEEbEEEEvT0_T1_ --------------------------
	.section	.text._ZN3cub18CUB_300001_SM_10006detail8for_each13static_kernelINS2_12policy_hub_t12policy_500_tElN6thrust24THRUST_300001_SM_1000_NS8cuda_cub6__fill7functorINS7_6detail15normal_iteratorINS7_10device_ptrIbEEEEbEEEEvT0_T1_,"ax",@progbits
	.align	128
        .global         _ZN3cub18CUB_300001_SM_10006detail8for_each13static_kernelINS2_12policy_hub_t12policy_500_tElN6thrust24THRUST_300001_SM_1000_NS8cuda_cub6__fill7functorINS7_6detail15normal_iteratorINS7_10device_ptrIbEEEEbEEEEvT0_T1_
        .type           _ZN3cub18CUB_300001_SM_10006detail8for_each13static_kernelINS2_12policy_hub_t12policy_500_tElN6thrust24THRUST_300001_SM_1000_NS8cuda_cub6__fill7functorINS7_6detail15normal_iteratorINS7_10device_ptrIbEEEEbEEEEvT0_T1_,@function
        .size           _ZN3cub18CUB_300001_SM_10006detail8for_each13static_kernelINS2_12policy_hub_t12policy_500_tElN6thrust24THRUST_300001_SM_1000_NS8cuda_cub6__fill7functorINS7_6detail15normal_iteratorINS7_10device_ptrIbEEEEbEEEEvT0_T1_,(.L_x_121 - _ZN3cub18CUB_300001_SM_10006detail8for_each13static_kernelINS2_12policy_hub_t12policy_500_tElN6thrust24THRUST_300001_SM_1000_NS8cuda_cub6__fill7functorINS7_6detail15normal_iteratorINS7_10device_ptrIbEEEEbEEEEvT0_T1_)
        .other          _ZN3cub18CUB_300001_SM_10006detail8for_each13static_kernelINS2_12policy_hub_t12policy_500_tElN6thrust24THRUST_300001_SM_1000_NS8cuda_cub6__fill7functorINS7_6detail15normal_iteratorINS7_10device_ptrIbEEEEbEEEEvT0_T1_,@"STO_CUDA_ENTRY STV_DEFAULT"
_ZN3cub18CUB_300001_SM_10006detail8for_each13static_kernelINS2_12policy_hub_t12policy_500_tElN6thrust24THRUST_300001_SM_1000_NS8cuda_cub6__fill7functorINS7_6detail15normal_iteratorINS7_10device_ptrIbEEEEbEEEEvT0_T1_:
.text._ZN3cub18CUB_300001_SM_10006detail8for_each13static_kernelINS2_12policy_hub_t12policy_500_tElN6thrust24THRUST_300001_SM_1000_NS8cuda_cub6__fill7functorINS7_6detail15normal_iteratorINS7_10device_ptrIbEEEEbEEEEvT0_T1_:
[----:B------:R-:W-:Y:S08]  /*0000*/  LDC R1, c[0x0][0x37c] ;  /* 0x0000df00ff017b82 */ /* 0x000ff00000000800 */
[----:B------:R-:W0:Y:S01]  /*0010*/  S2UR UR4, SR_CTAID.X ;  /* 0x00000000000479c3 */ /* 0x000e220000002500 */
[----:B------:R-:W1:Y:S01]  /*0020*/  LDCU.64 UR6, c[0x0][0x380] ;  /* 0x00007000ff0677ac */ /* 0x000e620008000a00 */
[----:B------:R-:W2:Y:S06]  /*0030*/  LDCU.64 UR8, c[0x0][0x358] ;  /* 0x00006b00ff0877ac */ /* 0x000eac0008000a00 */
[----:B------:R-:W3:Y:S01]  /*0040*/  LDC R5, c[0x0][0x390] ;  /* 0x0000e400ff057b82 */ /* 0x000ee20000000800 */
[----:B0-----:R-:W-:-:S04]  /*0050*/  UIMAD.WIDE.U32 UR4, UR4, 0x200, URZ ;  /* 0x00000200040478a5 */ /* 0x001fc8000f8e00ff */
[----:B-1----:R-:W-:-:S04]  /*0060*/  UIADD3 UR6, UP0, UPT, -UR4, UR6, URZ ;  /* 0x0000000604067290 */ /* 0x002fc8000ff1e1ff */
[----:B------:R-:W-:Y:S01]  /*0070*/  UIADD3.X UR7, UPT, UPT, ~UR5, UR7, URZ, UP0, !UPT ;  /* 0x0000000705077290 */ /* 0x000fe200087fe5ff */
[----:B---3--:R-:W-:Y:S01]  /*0080*/  PRMT R5, R5, 0x7770, RZ ;  /* 0x0000777005057816 */ /* 0x008fe200000000ff */
[----:B------:R-:W-:-:S04]  /*0090*/  UISETP.GE.U32.AND UP0, UPT, UR6, 0x200, UPT ;  /* 0x000002000600788c */ /* 0x000fc8000bf06070 */
[----:B------:R-:W-:-:S09]  /*00a0*/  UISETP.GE.AND.EX UP0, UPT, UR7, URZ, UPT, UP0 ;  /* 0x000000ff0700728c */ /* 0x000fd2000bf06300 */
[----:B--2---:R-:W-:Y:S05]  /*00b0*/  BRA.U !UP0, `(.L_x_0) ;  /* 0x00000001081c7547 */ /* 0x004fea000b800000 */
[----:B------:R-:W0:Y:S01]  /*00c0*/  S2R R3, SR_TID.X ;  /* 0x0000000000037919 */ /* 0x000e220000002100 */
[----:B------:R-:W0:Y:S02]  /*00d0*/  LDC.64 R6, c[0x0][0x388] ;  /* 0x0000e200ff067b82 */ /* 0x000e240000000a00 */
[----:B0-----:R-:W-:-:S04]  /*00e0*/  IADD3 R2, P0, P1, R6, UR4, R3 ;  /* 0x0000000406027c10 */ /* 0x001fc8000f91e003 */
[----:B------:R-:W-:-:S05]  /*00f0*/  IADD3.X R3, PT, PT, R7, UR5, RZ, P0, P1 ;  /* 0x0000000507037c10 */ /* 0x000fca00087e24ff */
[----:B------:R-:W-:Y:S04]  /*0100*/  STG.E.U8 desc[UR8][R2.64], R5 ;  /* 0x0000000502007986 */ /* 0x000fe8000c101108 */
[----:B------:R-:W-:Y:S01]  /*0110*/  STG.E.U8 desc[UR8][R2.64+0x100], R5 ;  /* 0x0001000502007986 */ /* 0x000fe2000c101108 */
[----:B------:R-:W-:Y:S05]  /*0120*/  EXIT ;  /* 0x000000000000794d */ /* 0x000fea0003800000 */
.L_x_0:
[----:B------:R-:W0:Y:S01]  /*0130*/  S2R R3, SR_TID.X ;  /* 0x0000000000037919 */ /* 0x000e220000002100 */
[----:B------:R-:W1:Y:S01]  /*0140*/  LDC.64 R6, c[0x0][0x388] ;  /* 0x0000e200ff067b82 */ /* 0x000e620000000a00 */
[----:B------:R-:W-:-:S06]  /*0150*/  USHF.R.S32.HI UR7, URZ, 0x1f, UR6 ;  /* 0x0000001fff077899 */ /* 0x000fcc0008011406 */
[----:B------:R-:W-:Y:S02]  /*0160*/  IMAD.U32 R2, RZ, RZ, UR7 ;  /* 0x00000007ff027e24 */ /* 0x000fe4000f8e00ff */
[C---:B0-----:R-:W-:Y:S01]  /*0170*/  VIADD R0, R3.reuse, 0x100 ;  /* 0x0000010003007836 */ /* 0x041fe20000000000 */
[----:B------:R-:W-:-:S04]  /*0180*/  ISETP.LT.U32.AND P0, PT, R3, UR6, PT ;  /* 0x0000000603007c0c */ /* 0x000fc8000bf01070 */
[----:B------:R-:W-:Y:S01]  /*0190*/  ISETP.LT.U32.AND P1, PT, R0, UR6, PT ;  /* 0x0000000600007c0c */ /* 0x000fe2000bf21070 */
[----:B------:R-:W-:Y:S01]  /*01a0*/  IMAD.U32 R0, RZ, RZ, UR7 ;  /* 0x00000007ff007e24 */ /* 0x000fe2000f8e00ff */
[----:B------:R-:W-:Y:S02]  /*01b0*/  ISETP.GT.AND.EX P0, PT, R2, RZ, PT, P0 ;  /* 0x000000ff0200720c */ /* 0x000fe40003f04300 */
[----:B-1----:R-:W-:Y:S02]  /*01c0*/  IADD3 R2, P2, P3, R6, UR4, R3 ;  /* 0x0000000406027c10 */ /* 0x002fe4000fb5e003 */
[----:B------:R-:W-:Y:S02]  /*01d0*/  ISETP.GT.AND.EX P1, PT, R0, RZ, PT, P1 ;  /* 0x000000ff0000720c */ /* 0x000fe40003f24310 */
[----:B------:R-:W-:-:S07]  /*01e0*/  IADD3.X R3, PT, PT, R7, UR5, RZ, P2, P3 ;  /* 0x0000000507037c10 */ /* 0x000fce00097e64ff */
[----:B------:R0:W-:Y:S04]  /*01f0*/  @P0 STG.E.U8 desc[UR8][R2.64], R5 ;  /* 0x0000000502000986 */ /* 0x0001e8000c101108 */
[----:B------:R-:W-:Y:S05]  /*0200*/  @!P1 EXIT ;  /* 0x000000000000994d */ /* 0x000fea0003800000 */
[----:B------:R-:W-:Y:S01]  /*0210*/  STG.E.U8 desc[UR8][R2.64+0x100], R5 ;  /* 0x0001000502007986 */ /* 0x000fe2000c101108 */
[----:B------:R-:W-:Y:S05]  /*0220*/  EXIT ;  /* 0x000000000000794d */ /* 0x000fea0003800000 */
.L_x_1:
[----:B------:R-:W-:-:S00]  /*0230*/  BRA `(.L_x_1) ;  /* 0xfffffffc00fc7947 */ /* 0x000fc0000383ffff */
[----:B------:R-:W-:-:S00]  /*0240*/  NOP ;  /* 0x0000000000007918 */ /* 0x000fc00000000000 */
        /* <DEDUP_REMOVED lines=11> */
.L_x_121:


//--------------------- .text._ZN3cub18CUB_300001_SM_10006detail8for_each13static_kernelINS2_12policy_hub_t12policy_500_tEmN6thrust24THRUST_300001_SM_1000_NS8cuda_cub20__uninitialized_fill7functorINS7_10device_ptrIbEEbEEEEvT0_T1_ --------------------------
	.section	.text._ZN3cub18CUB_300001_SM_10006detail8for_each13static_kernelINS2_12policy_hub_t12policy_500_tEmN6thrust24THRUST_300001_SM_1000_NS8cuda_cub20__uninitialized_fill7functorINS7_10device_ptrIbEEbEEEEvT0_T1_,"ax",@progbits
	.align	128
        .global         _ZN3cub18CUB_300001_SM_10006detail8for_each13static_kernelINS2_12policy_hub_t12policy_500_tEmN6thrust24THRUST_300001_SM_1000_NS8cuda_cub20__uninitialized_fill7functorINS7_10device_ptrIbEEbEEEEvT0_T1_
        .type           _ZN3cub18CUB_300001_SM_10006detail8for_each13static_kernelINS2_12policy_hub_t12policy_500_tEmN6thrust24THRUST_300001_SM_1000_NS8cuda_cub20__uninitialized_fill7functorINS7_10device_ptrIbEEbEEEEvT0_T1_,@function
        .size           _ZN3cub18CUB_300001_SM_10006detail8for_each13static_kernelINS2_12policy_hub_t12policy_500_tEmN6thrust24THRUST_300001_SM_1000_NS8cuda_cub20__uninitialized_fill7functorINS7_10device_ptrIbEEbEEEEvT0_T1_,(.L_x_122 - _ZN3cub18CUB_300001_SM_10006detail8for_each13static_kernelINS2_12policy_hub_t12policy_500_tEmN6thrust24THRUST_300001_SM_1000_NS8cuda_cub20__uninitialized_fill7functorINS7_10device_ptrIbEEbEEEEvT0_T1_)
        .other          _ZN3cub18CUB_300001_SM_10006detail8for_each13static_kernelINS2_12policy_hub_t12policy_500_tEmN6thrust24THRUST_300001_SM_1000_NS8cuda_cub20__uninitialized_fill7functorINS7_10device_ptrIbEEbEEEEvT0_T1_,@"STO_CUDA_ENTRY STV_DEFAULT"
_ZN3cub18CUB_300001_SM_10006detail8for_each13static_kernelINS2_12policy_hub_t12policy_500_tEmN6thrust24THRUST_300001_SM_1000_NS8cuda_cub20__uninitialized_fill7functorINS7_10device_ptrIbEEbEEEEvT0_T1_:
.text._ZN3cub18CUB_300001_SM_10006detail8for_each13static_kernelINS2_12policy_hub_t12policy_500_tEmN6thrust24THRUST_300001_SM_1000_NS8cuda_cub20__uninitialized_fill7functorINS7_10device_ptrIbEEbEEEEvT0_T1_:
        /* <DEDUP_REMOVED lines=10> */
[----:B------:R-:W-:-:S09]  /*00a0*/  UISETP.GE.U32.AND.EX UP0, UPT, UR7, URZ, UPT, UP0 ;  /* 0x000000ff0700728c */ /* 0x000fd2000bf06100 */
        /* <DEDUP_REMOVED lines=8> */
.L_x_2:
[----:B------:R-:W0:Y:S01]  /*0130*/  S2R R3, SR_TID.X ;  /* 0x0000000000037919 */ /* 0x000e220000002100 */
[----:B------:R-:W1:Y:S01]  /*0140*/  LDC.64 R6, c[0x0][0x388] ;  /* 0x0000e200ff067b82 */ /* 0x000e620000000a00 */
[----:B------:R-:W-:Y:S02]  /*0150*/  IMAD.U32 R2, RZ, RZ, UR7 ;  /* 0x00000007ff027e24 */ /* 0x000fe4000f8e00ff */
[C---:B0-----:R-:W-:Y:S01]  /*0160*/  VIADD R0, R3.reuse, 0x100 ;  /* 0x0000010003007836 */ /* 0x041fe20000000000 */
[----:B------:R-:W-:-:S04]  /*0170*/  ISETP.LT.U32.AND P0, PT, R3, UR6, PT ;  /* 0x0000000603007c0c */ /* 0x000fc8000bf01070 */
[----:B------:R-:W-:Y:S01]  /*0180*/  ISETP.LT.U32.AND P1, PT, R0, UR6, PT ;  /* 0x0000000600007c0c */ /* 0x000fe2000bf21070 */
[----:B------:R-:W-:Y:S01]  /*0190*/  IMAD.U32 R0, RZ, RZ, UR7 ;  /* 0x00000007ff007e24 */ /* 0x000fe2000f8e00ff */
[----:B------:R-:W-:Y:S02]  /*01a0*/  ISETP.GT.U32.AND.EX P0, PT, R2, RZ, PT, P0 ;  /* 0x000000ff0200720c */ /* 0x000fe40003f04100 */
[----:B-1----:R-:W-:Y:S02]  /*01b0*/  IADD3 R2, P2, P3, R6, UR4, R3 ;  /* 0x0000000406027c10 */ /* 0x002fe4000fb5e003 */
[----:B------:R-:W-:Y:S02]  /*01c0*/  ISETP.GT.U32.AND.EX P1, PT, R0, RZ, PT, P1 ;  /* 0x000000ff0000720c */ /* 0x000fe40003f24110 */
[----:B------:R-:W-:-:S07]  /*01d0*/  IADD3.X R3, PT, PT, R7, UR5, RZ, P2, P3 ;  /* 0x0000000507037c10 */ /* 0x000fce00097e64ff */
[----:B------:R0:W-:Y:S04]  /*01e0*/  @P0 STG.E.U8 desc[UR8][R2.64], R5 ;  /* 0x0000000502000986 */ /* 0x0001e8000c101108 */
[----:B------:R-:W-:Y:S05]  /*01f0*/  @!P1 EXIT ;  /* 0x000000000000994d */ /* 0x000fea0003800000 */
[----:B------:R-:W-:Y:S01]  /*0200*/  STG.E.U8 desc[UR8][R2.64+0x100], R5 ;  /* 0x0001000502007986 */ /* 0x000fe2000c101108 */
[----:B------:R-:W-:Y:S05]  /*0210*/  EXIT ;  /* 0x000000000000794d */ /* 0x000fea0003800000 */
.L_x_3:
        /* <DEDUP_REMOVED lines=14> */
.L_x_122:


//--------------------- .text._ZN3cub18CUB_300001_SM_10006detail8for_each13static_kernelINS2_12policy_hub_t12policy_500_tEmN6thrust24THRUST_300001_SM_1000_NS8cuda_cub20__uninitialized_fill7functorINS7_10device_ptrIxEExEEEEvT0_T1_ --------------------------
	.section	.text._ZN3cub18CUB_300001_SM_10006detail8for_each13static_kernelINS2_12policy_hub_t12policy_500_tEmN6thrust24THRUST_300001_SM_1000_NS8cuda_cub20__uninitialized_fill7functorINS7_10device_ptrIxEExEEEEvT0_T1_,"ax",@progbits
	.align	128
        .global         _ZN3cub18CUB_300001_SM_10006detail8for_each13static_kernelINS2_12policy_hub_t12policy_500_tEmN6thrust24THRUST_300001_SM_1000_NS8cuda_cub20__uninitialized_fill7functorINS7_10device_ptrIxEExEEEEvT0_T1_
        .type           _ZN3cub18CUB_300001_SM_10006detail8for_each13static_kernelINS2_12policy_hub_t12policy_500_tEmN6thrust24THRUST_300001_SM_1000_NS8cuda_cub20__uninitialized_fill7functorINS7_10device_ptrIxEExEEEEvT0_T1_,@function
        .size           _ZN3cub18CUB_300001_SM_10006detail8for_each13static_kernelINS2_12policy_hub_t12policy_500_tEmN6thrust24THRUST_300001_SM_1000_NS8cuda_cub20__uninitialized_fill7functorINS7_10device_ptrIxEExEEEEvT0_T1_,(.L_x_123 - _ZN3cub18CUB_300001_SM_10006detail8for_each13static_kernelINS2_12policy_hub_t12policy_500_tEmN6thrust24THRUST_300001_SM_1000_NS8cuda_cub20__uninitialized_fill7functorINS7_10device_ptrIxEExEEEEvT0_T1_)
        .other          _ZN3cub18CUB_300001_SM_10006detail8for_each13static_kernelINS2_12policy_hub_t12policy_500_tEmN6thrust24THRUST_300001_SM_1000_NS8cuda_cub20__uninitialized_fill7functorINS7_10device_ptrIxEExEEEEvT0_T1_,@"STO_CUDA_ENTRY STV_DEFAULT"
_ZN3cub18CUB_300001_SM_10006detail8for_each13static_kernelINS2_12policy_hub_t12policy_500_tEmN6thrust24THRUST_300001_SM_1000_NS8cuda_cub20__uninitialized_fill7functorINS7_10device_ptrIxEExEEEEvT0_T1_:
.text._ZN3cub18CUB_300001_SM_10006detail8for_each13static_kernelINS2_12policy_hub_t12policy_500_tEmN6thrust24THRUST_300001_SM_1000_NS8cuda_cub20__uninitialized_fill7functorINS7_10device_ptrIxEExEEEEvT0_T1_:
[----:B------:R-:W-:Y:S08]  /*0000*/  LDC R1, c[0x0][0x37c] ;  /* 0x0000df00ff017b82 */ /* 0x000ff00000000800 */
[----:B------:R-:W0:Y:S01]  /*0010*/  S2UR UR4, SR_CTAID.X ;  /* 0x00000000000479c3 */ /* 0x000e220000002500 */
[----:B------:R-:W1:Y:S01]  /*0020*/  LDCU.64 UR6, c[0x0][0x380] ;  /* 0x00007000ff0677ac */ /* 0x000e620008000a00 */
[----:B------:R-:W2:Y:S01]  /*0030*/  LDCU.64 UR8, c[0x0][0x358] ;  /* 0x00006b00ff0877ac */ /* 0x000ea20008000a00 */
[----:B0-----:R-:W-:-:S04]  /*0040*/  UIMAD.WIDE.U32 UR4, UR4, 0x200, URZ ;  /* 0x00000200040478a5 */ /* 0x001fc8000f8e00ff */
[----:B-1----:R-:W-:-:S04]  /*0050*/  UIADD3 UR6, UP0, UPT, -UR4, UR6, URZ ;  /* 0x0000000604067290 */ /* 0x002fc8000ff1e1ff */
[----:B------:R-:W-:Y:S02]  /*0060*/  UIADD3.X UR7, UPT, UPT, ~UR5, UR7, URZ, UP0, !UPT ;  /* 0x0000000705077290 */ /* 0x000fe400087fe5ff */
[----:B------:R-:W-:-:S04]  /*0070*/  UISETP.GE.U32.AND UP0, UPT, UR6, 0x200, UPT ;  /* 0x000002000600788c */ /* 0x000fc8000bf06070 */
[----:B------:R-:W-:-:S09]  /*0080*/  UISETP.GE.U32.AND.EX UP0, UPT, UR7, URZ, UPT, UP0 ;  /* 0x000000ff0700728c */ /* 0x000fd2000bf06100 */
[----:B--2---:R-:W-:Y:S05]  /*0090*/  BRA.U !UP0, `(.L_x_4) ;  /* 0x0000000108287547 */ /* 0x004fea000b800000 */
[----:B------:R-:W0:Y:S01]  /*00a0*/  S2R R0, SR_TID.X ;  /* 0x0000000000007919 */ /* 0x000e220000002100 */
[----:B------:R-:W1:Y:S01]  /*00b0*/  LDCU.64 UR6, c[0x0][0x388] ;  /* 0x00007100ff0677ac */ /* 0x000e620008000a00 */
[----:B------:R-:W2:Y:S01]  /*00c0*/  LDC.64 R4, c[0x0][0x390] ;  /* 0x0000e400ff047b82 */ /* 0x000ea20000000a00 */
[----:B0-----:R-:W-:-:S05]  /*00d0*/  IADD3 R0, P0, PT, R0, UR4, RZ ;  /* 0x0000000400007c10 */ /* 0x001fca000ff1e0ff */
[----:B------:R-:W-:Y:S01]  /*00e0*/  IMAD.X R3, RZ, RZ, UR5, P0 ;  /* 0x00000005ff037e24 */ /* 0x000fe200080e06ff */
[----:B-1----:R-:W-:-:S04]  /*00f0*/  LEA R2, P0, R0, UR6, 0x3 ;  /* 0x0000000600027c11 */ /* 0x002fc8000f8018ff */
[----:B------:R-:W-:-:S05]  /*0100*/  LEA.HI.X R3, R0, UR7, R3, 0x3, P0 ;  /* 0x0000000700037c11 */ /* 0x000fca00080f1c03 */
[----:B--2---:R-:W-:Y:S04]  /*0110*/  STG.E.64 desc[UR8][R2.64], R4 ;  /* 0x0000000402007986 */ /* 0x004fe8000c101b08 */
[----:B------:R-:W-:Y:S01]  /*0120*/  STG.E.64 desc[UR8][R2.64+0x800], R4 ;  /* 0x0008000402007986 */ /* 0x000fe2000c101b08 */
[----:B------:R-:W-:Y:S05]  /*0130*/  EXIT ;  /* 0x000000000000794d */ /* 0x000fea0003800000 */
.L_x_4:
[----:B------:R-:W0:Y:S01]  /*0140*/  S2R R0, SR_TID.X ;  /* 0x0000000000007919 */ /* 0x000e220000002100 */
[----:B------:R-:W-:Y:S01]  /*0150*/  IMAD.U32 R2, RZ, RZ, UR7 ;  /* 0x00000007ff027e24 */ /* 0x000fe2000f8e00ff */
[----:B------:R-:W1:Y:S01]  /*0160*/  LDCU.64 UR10, c[0x0][0x388] ;  /* 0x00007100ff0a77ac */ /* 0x000e620008000a00 */
[----:B------:R-:W-:Y:S01]  /*0170*/  IMAD.U32 R6, RZ, RZ, UR7 ;  /* 0x00000007ff067e24 */ /* 0x000fe2000f8e00ff */
[----:B0-----:R-:W-:-:S04]  /*0180*/  ISETP.LT.U32.AND P0, PT, R0, UR6, PT ;  /* 0x0000000600007c0c */ /* 0x001fc8000bf01070 */
[----:B------:R-:W-:Y:S01]  /*0190*/  ISETP.GT.U32.AND.EX P0, PT, R2, RZ, PT, P0 ;  /* 0x000000ff0200720c */ /* 0x000fe20003f04100 */
[C---:B------:R-:W-:Y:S01]  /*01a0*/  VIADD R2, R0.reuse, 0x100 ;  /* 0x0000010000027836 */ /* 0x040fe20000000000 */
[----:B------:R-:W-:-:S04]  /*01b0*/  IADD3 R0, P2, PT, R0, UR4, RZ ;  /* 0x0000000400007c10 */ /* 0x000fc8000ff5e0ff */
[----:B------:R-:W-:Y:S01]  /*01c0*/  ISETP.LT.U32.AND P1, PT, R2, UR6, PT ;  /* 0x0000000602007c0c */ /* 0x000fe2000bf21070 */
[----:B------:R-:W-:Y:S01]  /*01d0*/  IMAD.X R3, RZ, RZ, UR5, P2 ;  /* 0x00000005ff037e24 */ /* 0x000fe200090e06ff */
[----:B-1----:R-:W-:Y:S02]  /*01e0*/  LEA R2, P2, R0, UR10, 0x3 ;  /* 0x0000000a00027c11 */ /* 0x002fe4000f8418ff */
[----:B------:R-:W-:Y:S02]  /*01f0*/  ISETP.GT.U32.AND.EX P1, PT, R6, RZ, PT, P1 ;  /* 0x000000ff0600720c */ /* 0x000fe40003f24110 */
[----:B------:R-:W-:Y:S01]  /*0200*/  LEA.HI.X R3, R0, UR11, R3, 0x3, P2 ;  /* 0x0000000b00037c11 */ /* 0x000fe200090f1c03 */
[----:B------:R-:W0:Y:S04]  /*0210*/  @P0 LDC.64 R4, c[0x0][0x390] ;  /* 0x0000e400ff040b82 */ /* 0x000e280000000a00 */
[----:B0-----:R0:W-:Y:S06]  /*0220*/  @P0 STG.E.64 desc[UR8][R2.64], R4 ;  /* 0x0000000402000986 */ /* 0x0011ec000c101b08 */
[----:B------:R-:W-:Y:S05]  /*0230*/  @!P1 EXIT ;  /* 0x000000000000994d */ /* 0x000fea0003800000 */
[----:B0-----:R-:W0:Y:S02]  /*0240*/  LDC.64 R4, c[0x0][0x390] ;  /* 0x0000e400ff047b82 */ /* 0x001e240000000a00 */
[----:B0-----:R-:W-:Y:S01]  /*0250*/  STG.E.64 desc[UR8][R2.64+0x800], R4 ;  /* 0x0008000402007986 */ /* 0x001fe2000c101b08 */
[----:B------:R-:W-:Y:S05]  /*0260*/  EXIT ;  /* 0x000000000000794d */ /* 0x000fea0003800000 */
.L_x_5:
        /* <DEDUP_REMOVED lines=9> */
.L_x_123:


//--------------------- .text._ZN3cub18CUB_300001_SM_10006detail8for_each13static_kernelINS2_12policy_hub_t12policy_500_tEmNS2_12op_wrapper_tImN6thrust24THRUST_300001_SM_1000_NS6detail23allocator_traits_detail24construct1_via_allocatorINS8_16device_allocatorI4DropEEEENS8_10device_ptrISD_EEEEEEvT0_T1_ --------------------------
	.section	.text._ZN3cub18CUB_300001_SM_10006detail8for_each13static_kernelINS2_12policy_hub_t12policy_500_tEmNS2_12op_wrapper_tImN6thrust24THRUST_300001_SM_1000_NS6detail23allocator_traits_detail24construct1_via_allocatorINS8_16device_allocatorI4DropEEEENS8_10device_ptrISD_EEEEEEvT0_T1_,"ax",@progbits
	.align	128
        .global         _ZN3cub18CUB_300001_SM_10006detail8for_each13static_kernelINS2_12policy_hub_t12policy_500_tEmNS2_12op_wrapper_tImN6thrust24THRUST_300001_SM_1000_NS6detail23allocator_traits_detail24construct1_via_allocatorINS8_16device_allocatorI4DropEEEENS8_10device_ptrISD_EEEEEEvT0_T1_
        .type           _ZN3cub18CUB_300001_SM_10006detail8for_each13static_kernelINS2_12policy_hub_t12policy_500_tEmNS2_12op_wrapper_tImN6thrust24THRUST_300001_SM_1000_NS6detail23allocator_traits_detail24construct1_via_allocatorINS8_16device_allocatorI4DropEEEENS8_10device_ptrISD_EEEEEEvT0_T1_,@function
        .size           _ZN3cub18CUB_300001_SM_10006detail8for_each13static_kernelINS2_12policy_hub_t12policy_500_tEmNS2_12op_wrapper_tImN6thrust24THRUST_300001_SM_1000_NS6detail23allocator_traits_detail24construct1_via_allocatorINS8_16device_allocatorI4DropEEEENS8_10device_ptrISD_EEEEEEvT0_T1_,(.L_x_124 - _ZN3cub18CUB_300001_SM_10006detail8for_each13static_kernelINS2_12policy_hub_t12policy_500_tEmNS2_12op_wrapper_tImN6thrust24THRUST_300001_SM_1000_NS6detail23allocator_traits_detail24construct1_via_allocatorINS8_16device_allocatorI4DropEEEENS8_10device_ptrISD_EEEEEEvT0_T1_)
        .other          _ZN3cub18CUB_300001_SM_10006detail8for_each13static_kernelINS2_12policy_hub_t12policy_500_tEmNS2_12op_wrapper_tImN6thrust24THRUST_300001_SM_1000_NS6detail23allocator_traits_detail24construct1_via_allocatorINS8_16device_allocatorI4DropEEEENS8_10device_ptrISD_EEEEEEvT0_T1_,@"STO_CUDA_ENTRY STV_DEFAULT"
_ZN3cub18CUB_300001_SM_10006detail8for_each13static_kernelINS2_12policy_hub_t12policy_500_tEmNS2_12op_wrapper_tImN6thrust24THRUST_300001_SM_1000_NS6detail23allocator_traits_detail24construct1_via_allocatorINS8_16device_allocatorI4DropEEEENS8_10device_ptrISD_EEEEEEvT0_T1_:
.text._ZN3cub18CUB_300001_SM_10006detail8for_each13static_kernelINS2_12policy_hub_t12policy_500_tEmNS2_12op_wrapper_tImN6thrust24THRUST_300001_SM_1000_NS6detail23allocator_traits_detail24construct1_via_allocatorINS8_16device_allocatorI4DropEEEENS8_10device_ptrISD_EEEEEEvT0_T1_:
        /* <DEDUP_REMOVED lines=11> */
[----:B------:R-:W1:Y:S01]  /*00b0*/  LDC.64 R2, c[0x0][0x388] ;  /* 0x0000e200ff027b82 */ /* 0x000e620000000a00 */
[----:B0-----:R-:W-:-:S05]  /*00c0*/  IADD3 R5, P0, PT, R0, UR4, RZ ;  /* 0x0000000400057c10 */ /* 0x001fca000ff1e0ff */
[----:B------:R-:W-:Y:S02]  /*00d0*/  IMAD.X R0, RZ, RZ, UR5, P0 ;  /* 0x00000005ff007e24 */ /* 0x000fe400080e06ff */
[----:B-1----:R-:W-:-:S04]  /*00e0*/  IMAD.WIDE.U32 R2, R5, 0xc, R2 ;  /* 0x0000000c05027825 */ /* 0x002fc800078e0002 */
[----:B------:R-:W-:-:S05]  /*00f0*/  IMAD R5, R0, 0xc, RZ ;  /* 0x0000000c00057824 */ /* 0x000fca00078e02ff */
[----:B------:R-:W-:-:S05]  /*0100*/  IADD3 R3, PT, PT, R3, R5, RZ ;  /* 0x0000000503037210 */ /* 0x000fca0007ffe0ff */
[----:B------:R-:W-:Y:S04]  /*0110*/  STG.E desc[UR8][R2.64], RZ ;  /* 0x000000ff02007986 */ /* 0x000fe8000c101908 */
[----:B------:R-:W-:Y:S04]  /*0120*/  STG.E desc[UR8][R2.64+0x4], RZ ;  /* 0x000004ff02007986 */ /* 0x000fe8000c101908 */
[----:B------:R-:W-:Y:S04]  /*0130*/  STG.E desc[UR8][R2.64+0x8], RZ ;  /* 0x000008ff02007986 */ /* 0x000fe8000c101908 */
[----:B------:R-:W-:Y:S04]  /*0140*/  STG.E desc[UR8][R2.64+0xc00], RZ ;  /* 0x000c00ff02007986 */ /* 0x000fe8000c101908 */
[----:B------:R-:W-:Y:S04]  /*0150*/  STG.E desc[UR8][R2.64+0xc04], RZ ;  /* 0x000c04ff02007986 */ /* 0x000fe8000c101908 */
[----:B------:R-:W-:Y:S01]  /*0160*/  STG.E desc[UR8][R2.64+0xc08], RZ ;  /* 0x000c08ff02007986 */ /* 0x000fe2000c101908 */
[----:B------:R-:W-:Y:S05]  /*0170*/  EXIT ;  /* 0x000000000000794d */ /* 0x000fea0003800000 */
.L_x_6:
[----:B------:R-:W0:Y:S01]  /*0180*/  S2R R0, SR_TID.X ;  /* 0x0000000000007919 */ /* 0x000e220000002100 */
[----:B------:R-:W1:Y:S01]  /*0190*/  LDC.64 R2, c[0x0][0x388] ;  /* 0x0000e200ff027b82 */ /* 0x000e620000000a00 */
[----:B------:R-:W-:Y:S01]  /*01a0*/  IMAD.U32 R6, RZ, RZ, UR7 ;  /* 0x00000007ff067e24 */ /* 0x000fe2000f8e00ff */
[C---:B0-----:R-:W-:Y:S02]  /*01b0*/  IADD3 R5, P1, PT, R0.reuse, UR4, RZ ;  /* 0x0000000400057c10 */ /* 0x041fe4000ff3e0ff */
[C---:B------:R-:W-:Y:S01]  /*01c0*/  ISETP.LT.U32.AND P0, PT, R0.reuse, UR6, PT ;  /* 0x0000000600007c0c */ /* 0x040fe2000bf01070 */
[----:B------:R-:W-:Y:S01]  /*01d0*/  VIADD R0, R0, 0x100 ;  /* 0x0000010000007836 */ /* 0x000fe20000000000 */
[----:B------:R-:W-:Y:S01]  /*01e0*/  IADD3.X R4, PT, PT, RZ, UR5, RZ, P1, !PT ;  /* 0x00000005ff047c10 */ /* 0x000fe20008ffe4ff */
[----:B-1----:R-:W-:Y:S01]  /*01f0*/  IMAD.WIDE.U32 R2, R5, 0xc, R2 ;  /* 0x0000000c05027825 */ /* 0x002fe200078e0002 */
[----:B------:R-:W-:Y:S02]  /*0200*/  ISETP.GT.U32.AND.EX P0, PT, R6, RZ, PT, P0 ;  /* 0x000000ff0600720c */ /* 0x000fe40003f04100 */
[----:B------:R-:W-:Y:S01]  /*0210*/  ISETP.LT.U32.AND P1, PT, R0, UR6, PT ;  /* 0x0000000600007c0c */ /* 0x000fe2000bf21070 */
[----:B------:R-:W-:Y:S01]  /*0220*/  IMAD R5, R4, 0xc, RZ ;  /* 0x0000000c04057824 */ /* 0x000fe200078e02ff */
[----:B------:R-:W-:-:S03]  /*0230*/  MOV R0, UR7 ;  /* 0x0000000700007c02 */ /* 0x000fc60008000f00 */
[----:B------:R-:W-:Y:S01]  /*0240*/  IMAD.IADD R3, R3, 0x1, R5 ;  /* 0x0000000103037824 */ /* 0x000fe200078e0205 */
[----:B------:R-:W-:-:S05]  /*0250*/  ISETP.GT.U32.AND.EX P1, PT, R0, RZ, PT, P1 ;  /* 0x000000ff0000720c */ /* 0x000fca0003f24110 */
[----:B------:R0:W-:Y:S04]  /*0260*/  @P0 STG.E desc[UR8][R2.64], RZ ;  /* 0x000000ff02000986 */ /* 0x0001e8000c101908 */
[----:B------:R0:W-:Y:S04]  /*0270*/  @P0 STG.E desc[UR8][R2.64+0x4], RZ ;  /* 0x000004ff02000986 */ /* 0x0001e8000c101908 */
[----:B------:R0:W-:Y:S01]  /*0280*/  @P0 STG.E desc[UR8][R2.64+0x8], RZ ;  /* 0x000008ff02000986 */ /* 0x0001e2000c101908 */
[----:B------:R-:W-:Y:S05]  /*0290*/  @!P1 EXIT ;  /* 0x000000000000994d */ /* 0x000fea0003800000 */
[----:B------:R-:W-:Y:S04]  /*02a0*/  STG.E desc[UR8][R2.64+0xc00], RZ ;  /* 0x000c00ff02007986 */ /* 0x000fe8000c101908 */
[----:B------:R-:W-:Y:S04]  /*02b0*/  STG.E desc[UR8][R2.64+0xc04], RZ ;  /* 0x000c04ff02007986 */ /* 0x000fe8000c101908 */
[----:B------:R-:W-:Y:S01]  /*02c0*/  STG.E desc[UR8][R2.64+0xc08], RZ ;  /* 0x000c08ff02007986 */ /* 0x000fe2000c101908 */
[----:B------:R-:W-:Y:S05]  /*02d0*/  EXIT ;  /* 0x000000000000794d */ /* 0x000fea0003800000 */
.L_x_7:
        /* <DEDUP_REMOVED lines=10> */
.L_x_124:


//--------------------- .text._ZN3cub18CUB_300001_SM_10006detail8for_each13static_kernelINS2_12policy_hub_t12policy_500_tEmN6thrust24THRUST_300001_SM_1000_NS8cuda_cub20__uninitialized_fill7functorINS7_10device_ptrIiEEiEEEEvT0_T1_ --------------------------
	.section	.text._ZN3cub18CUB_300001_SM_10006detail8for_each13static_kernelINS2_12policy_hub_t12policy_500_tEmN6thrust24THRUST_300001_SM_1000_NS8cuda_cub20__uninitialized_fill7functorINS7_10device_ptrIiEEiEEEEvT0_T1_,"ax",@progbits
	.align	128
        .global         _ZN3cub18CUB_300001_SM_10006detail8for_each13static_kernelINS2_12policy_hub_t12policy_500_tEmN6thrust24THRUST_300001_SM_1000_NS8cuda_cub20__uninitialized_fill7functorINS7_10device_ptrIiEEiEEEEvT0_T1_
        .type           _ZN3cub18CUB_300001_SM_10006detail8for_each13static_kernelINS2_12policy_hub_t12policy_500_tEmN6thrust24THRUST_300001_SM_1000_NS8cuda_cub20__uninitialized_fill7functorINS7_10device_ptrIiEEiEEEEvT0_T1_,@function
        .size           _ZN3cub18CUB_300001_SM_10006detail8for_each13static_kernelINS2_12policy_hub_t12policy_500_tEmN6thrust24THRUST_300001_SM_1000_NS8cuda_cub20__uninitialized_fill7functorINS7_10device_ptrIiEEiEEEEvT0_T1_,(.L_x_125 - _ZN3cub18CUB_300001_SM_10006detail8for_each13static_kernelINS2_12policy_hub_t12policy_500_tEmN6thrust24THRUST_300001_SM_1000_NS8cuda_cub20__uninitialized_fill7functorINS7_10device_ptrIiEEiEEEEvT0_T1_)
        .other          _ZN3cub18CUB_300001_SM_10006detail8for_each13static_kernelINS2_12policy_hub_t12policy_500_tEmN6thrust24THRUST_300001_SM_1000_NS8cuda_cub20__uninitialized_fill7functorINS7_10device_ptrIiEEiEEEEvT0_T1_,@"STO_CUDA_ENTRY STV_DEFAULT"
_ZN3cub18CUB_300001_SM_10006detail8for_each13static_kernelINS2_12policy_hub_t12policy_500_tEmN6thrust24THRUST_300001_SM_1000_NS8cuda_cub20__uninitialized_fill7functorINS7_10device_ptrIiEEiEEEEvT0_T1_:
.text._ZN3cub18CUB_300001_SM_10006detail8for_each13static_kernelINS2_12policy_hub_t12policy_500_tEmN6thrust24THRUST_300001_SM_1000_NS8cuda_cub20__uninitialized_fill7functorINS7_10device_ptrIiEEiEEEEvT0_T1_:
        /* <DEDUP_REMOVED lines=12> */
[----:B------:R-:W2:Y:S01]  /*00c0*/  LDC R5, c[0x0][0x390] ;  /* 0x0000e400ff057b82 */ /* 0x000ea20000000800 */
[----:B0-----:R-:W-:-:S05]  /*00d0*/  IADD3 R0, P0, PT, R0, UR4, RZ ;  /* 0x0000000400007c10 */ /* 0x001fca000ff1e0ff */
[----:B------:R-:W-:Y:S01]  /*00e0*/  IMAD.X R3, RZ, RZ, UR5, P0 ;  /* 0x00000005ff037e24 */ /* 0x000fe200080e06ff */
[----:B-1----:R-:W-:-:S04]  /*00f0*/  LEA R2, P0, R0, UR6, 0x2 ;  /* 0x0000000600027c11 */ /* 0x002fc8000f8010ff */
[----:B------:R-:W-:-:S05]  /*0100*/  LEA.HI.X R3, R0, UR7, R3, 0x2, P0 ;  /* 0x0000000700037c11 */ /* 0x000fca00080f1403 */
[----:B--2---:R-:W-:Y:S04]  /*0110*/  STG.E desc[UR8][R2.64], R5 ;  /* 0x0000000502007986 */ /* 0x004fe8000c101908 */
[----:B------:R-:W-:Y:S01]  /*0120*/  STG.E desc[UR8][R2.64+0x400], R5 ;  /* 0x0004000502007986 */ /* 0x000fe2000c101908 */
[----:B------:R-:W-:Y:S05]  /*0130*/  EXIT ;  /* 0x000000000000794d */ /* 0x000fea0003800000 */
.L_x_8:
        /* <DEDUP_REMOVED lines=13> */
[----:B------:R-:W0:Y:S04]  /*0210*/  @P0 LDC R5, c[0x0][0x390] ;  /* 0x0000e400ff050b82 */ /* 0x000e280000000800 */
[----:B0-----:R0:W-:Y:S06]  /*0220*/  @P0 STG.E desc[UR8][R2.64], R5 ;  /* 0x0000000502000986 */ /* 0x0011ec000c101908 */
[----:B------:R-:W-:Y:S05]  /*0230*/  @!P1 EXIT ;  /* 0x000000000000994d */ /* 0x000fea0003800000 */
[----:B0-----:R-:W0:Y:S02]  /*0240*/  LDC R5, c[0x0][0x390] ;  /* 0x0000e400ff057b82 */ /* 0x001e240000000800 */
[----:B0-----:R-:W-:Y:S01]  /*0250*/  STG.E desc[UR8][R2.64+0x400], R5 ;  /* 0x0004000502007986 */ /* 0x001fe2000c101908 */
[----:B------:R-:W-:Y:S05]  /*0260*/  EXIT ;  /* 0x000000000000794d */ /* 0x000fea0003800000 */
.L_x_9:
        /* <DEDUP_REMOVED lines=9> */
.L_x_125:


//--------------------- .text._ZN3cub18CUB_300001_SM_10006detail11EmptyKernelIvEEvv --------------------------
	.section	.text._ZN3cub18CUB_300001_SM_10006detail11EmptyKernelIvEEvv,"ax",@progbits
	.align	128
        .global         _ZN3cub18CUB_300001_SM_10006detail11EmptyKernelIvEEvv
        .type           _ZN3cub18CUB_300001_SM_10006detail11EmptyKernelIvEEvv,@function
        .size           _ZN3cub18CUB_300001_SM_10006detail11EmptyKernelIvEEvv,(.L_x_126 - _ZN3cub18CUB_300001_SM_10006detail11EmptyKernelIvEEvv)
        .other          _ZN3cub18CUB_300001_SM_10006detail11EmptyKernelIvEEvv,@"STO_CUDA_ENTRY STV_DEFAULT"
_ZN3cub18CUB_300001_SM_10006detail11EmptyKernelIvEEvv:
.text._ZN3cub18CUB_300001_SM_10006detail11EmptyKernelIvEEvv:
[----:B------:R-:W-:Y:S01]  /*0000*/  LDC R1, c[0x0][0x37c] ;  /* 0x0000df00ff017b82 */ /* 0x000fe20000000800 */
[----:B------:R-:W-:Y:S05]  /*0010*/  EXIT ;  /* 0x000000000000794d */ /* 0x000fea0003800000 */
.L_x_10:
        /* <DEDUP_REMOVED lines=14> */
.L_x_126:


//--------------------- .text._Z18simulateEvacuationiPxPiS0_S0_S0_iiiS0_S0_S0_S0_S0_P4DropiS0_ --------------------------
	.section	.text._Z18simulateEvacuationiPxPiS0_S0_S0_iiiS0_S0_S0_S0_S0_P4DropiS0_,"ax",@progbits
	.align	128
        .global         _Z18simulateEvacuationiPxPiS0_S0_S0_iiiS0_S0_S0_S0_S0_P4DropiS0_
        .type           _Z18simulateEvacuationiPxPiS0_S0_S0_iiiS0_S0_S0_S0_S0_P4DropiS0_,@function
        .size           _Z18simulateEvacuationiPxPiS0_S0_S0_iiiS0_S0_S0_S0_S0_P4DropiS0_,(.L_x_120 - _Z18simulateEvacuationiPxPiS0_S0_S0_iiiS0_S0_S0_S0_S0_P4DropiS0_)
        .other          _Z18simulateEvacuationiPxPiS0_S0_S0_iiiS0_S0_S0_S0_S0_P4DropiS0_,@"STO_CUDA_ENTRY STV_DEFAULT"
_Z18simulateEvacuationiPxPiS0_S0_S0_iiiS0_S0_S0_S0_S0_P4DropiS0_:
.text._Z18simulateEvacuationiPxPiS0_S0_S0_iiiS0_S0_S0_S0_S0_P4DropiS0_:
[----:B------:R-:W-:Y:S01]  /*0000*/  LDC R1, c[0x0][0x37c] ;  /* 0x0000df00ff017b82 */ /* 0x000fe20000000800 */
[----:B------:R-:W0:Y:S07]  /*0010*/  S2R R3, SR_TID.X ;  /* 0x0000000000037919 */ /* 0x000e2e0000002100 */
[----:B------:R-:W0:Y:S01]  /*0020*/  S2UR UR4, SR_CTAID.X ;  /* 0x00000000000479c3 */ /* 0x000e220000002500 */
[----:B------:R-:W1:Y:S07]  /*0030*/  LDCU UR10, c[0x0][0x380] ;  /* 0x00007000ff0a77ac */ /* 0x000e6e0008000800 */
[----:B------:R-:W0:Y:S02]  /*0040*/  LDC R4, c[0x0][0x360] ;  /* 0x0000d800ff047b82 */ /* 0x000e240000000800 */
[----:B0-----:R-:W-:-:S05]  /*0050*/  IMAD R4, R4, UR4, R3 ;  /* 0x0000000404047c24 */ /* 0x001fca000f8e0203 */
[----:B-1----:R-:W-:-:S13]  /*0060*/  ISETP.GE.AND P0, PT, R4, UR10, PT ;  /* 0x0000000a04007c0c */ /* 0x002fda000bf06270 */
[----:B------:R-:W-:Y:S05]  /*0070*/  @P0 EXIT ;  /* 0x000000000000094d */ /* 0x000fea0003800000 */
[----:B------:R-:W0:Y:S01]  /*0080*/  LDC.64 R2, c[0x0][0x398] ;  /* 0x0000e600ff027b82 */ /* 0x000e220000000a00 */
[----:B------:R-:W1:Y:S01]  /*0090*/  LDCU.64 UR6, c[0x0][0x358] ;  /* 0x00006b00ff0677ac */ /* 0x000e620008000a00 */
[----:B------:R-:W-:-:S04]  /*00a0*/  IMAD.SHL.U32 R5, R4, 0x2, RZ ;  /* 0x0000000204057824 */ /* 0x000fc800078e00ff */
[----:B0-----:R-:W-:-:S05]  /*00b0*/  IMAD.WIDE R2, R5, 0x4, R2 ;  /* 0x0000000405027825 */ /* 0x001fca00078e0202 */
[----:B-1----:R-:W2:Y:S04]  /*00c0*/  LDG.E R7, desc[UR6][R2.64] ;  /* 0x0000000602077981 */ /* 0x002ea8000c1e1900 */
[----:B------:R-:W2:Y:S02]  /*00d0*/  LDG.E R8, desc[UR6][R2.64+0x4] ;  /* 0x0000040602087981 */ /* 0x000ea4000c1e1900 */
[----:B--2---:R-:W-:-:S13]  /*00e0*/  LOP3.LUT P0, RZ, R7, R8, RZ, 0xfc, !PT ;  /* 0x0000000807ff7212 */ /* 0x004fda000780fcff */
[----:B------:R-:W-:Y:S05]  /*00f0*/  @!P0 EXIT ;  /* 0x000000000000894d */ /* 0x000fea0003800000 */
[----:B------:R-:W0:Y:S02]  /*0100*/  LDCU UR11, c[0x0][0x3f0] ;  /* 0x00007e00ff0b77ac */ /* 0x000e240008000800 */
[----:B0-----:R-:W-:Y:S02]  /*0110*/  UIMAD UR5, UR10, UR11, URZ ;  /* 0x0000000b0a0572a4 */ /* 0x001fe4000f8e02ff */
[----:B------:R-:W-:-:S05]  /*0120*/  IMAD R5, R4, UR11, RZ ;  /* 0x0000000b04057c24 */ /* 0x000fca000f8e02ff */
[----:B------:R-:W-:-:S13]  /*0130*/  ISETP.GE.AND P0, PT, R5, UR5, PT ;  /* 0x0000000505007c0c */ /* 0x000fda000bf06270 */
[----:B------:R-:W-:Y:S05]  /*0140*/  @P0 EXIT ;  /* 0x000000000000094d */ /* 0x000fea0003800000 */
[----:B------:R-:W0:Y:S08]  /*0150*/  LDC.64 R2, c[0x0][0x3c0] ;  /* 0x0000f000ff027b82 */ /* 0x000e300000000a00 */
[----:B------:R-:W1:Y:S08]  /*0160*/  LDC.64 R22, c[0x0][0x3d8] ;  /* 0x0000f600ff167b82 */ /* 0x000e700000000a00 */
[----:B------:R-:W2:Y:S01]  /*0170*/  LDC R15, c[0x0][0x3b8] ;  /* 0x0000ee00ff0f7b82 */ /* 0x000ea20000000800 */
[----:B------:R-:W-:Y:S01]  /*0180*/  UISETP.GE.AND UP0, UPT, UR11, 0x3, UPT ;  /* 0x000000030b00788c */ /* 0x000fe2000bf06270 */
[----:B------:R-:W-:Y:S01]  /*0190*/  VIMNMX R0, PT, PT, R7, R8, !PT ;  /* 0x0000000807007248 */ /* 0x000fe20007fe0100 */
[----:B------:R-:W3:Y:S01]  /*01a0*/  LDCU UR14, c[0x0][0x3b4] ;  /* 0x00007680ff0e77ac */ /* 0x000ee20008000800 */
[----:B------:R-:W4:Y:S01]  /*01b0*/  LDCU.64 UR8, c[0x0][0x388] ;  /* 0x00007100ff0877ac */ /* 0x000f220008000a00 */
[----:B0-----:R-:W-:-:S05]  /*01c0*/  IMAD.WIDE R2, R4, 0x4, R2 ;  /* 0x0000000404027825 */ /* 0x001fca00078e0202 */
[----:B------:R-:W5:Y:S01]  /*01d0*/  LDG.E R6, desc[UR6][R2.64] ;  /* 0x0000000602067981 */ /* 0x000f62000c1e1900 */
[----:B------:R-:W-:Y:S01]  /*01e0*/  PLOP3.LUT P0, PT, PT, PT, UP0, 0x80, 0x8 ;  /* 0x000000000008781c */ /* 0x000fe20003f0f008 */
[----:B------:R-:W-:Y:S01]  /*01f0*/  BSSY B0, `(.L_x_11) ;  /* 0x000032f000007945 */ /* 0x000fe20003800000 */
[----:B-1----:R-:W-:-:S04]  /*0200*/  IMAD.WIDE R22, R5, 0x4, R22 ;  /* 0x0000000405167825 */ /* 0x002fc800078e0216 */
[----:B------:R-:W-:Y:S02]  /*0210*/  IMAD.MOV.U32 R9, RZ, RZ, RZ ;  /* 0x000000ffff097224 */ /* 0x000fe400078e00ff */
[----:B------:R-:W-:Y:S01]  /*0220*/  IMAD.MOV.U32 R10, RZ, RZ, 0x1 ;  /* 0x00000001ff0a7424 */ /* 0x000fe200078e00ff */
[----:B--2---:R-:W-:-:S04]  /*0230*/  VIMNMX R0, PT, PT, R0, R15, PT ;  /* 0x0000000f00007248 */ /* 0x004fc80003fe0100 */
[----:B------:R-:W-:Y:S01]  /*0240*/  ISETP.LT.OR P0, PT, R0, 0x1, !P0 ;  /* 0x000000010000780c */ /* 0x000fe20004701670 */
[----:B-----5:R0:W-:-:S12]  /*0250*/  STG.E desc[UR6][R22.64], R6 ;  /* 0x0000000616007986 */ /* 0x0201d8000c101906 */
[----:B---34-:R-:W-:Y:S05]  /*0260*/  @P0 BRA `(.L_x_12) ;  /* 0x00000030009c0947 */ /* 0x018fea0003800000 */
[----:B------:R-:W1:Y:S01]  /*0270*/  LDC R24, c[0x0][0x3b4] ;  /* 0x0000ed00ff187b82 */ /* 0x000e620000000800 */
[----:B------:R-:W2:Y:S01]  /*0280*/  LDCU UR4, c[0x0][0x3b0] ;  /* 0x00007600ff0477ac */ /* 0x000ea20008000800 */
[----:B------:R-:W-:Y:S01]  /*0290*/  IMAD.U32 R19, RZ, RZ, UR11 ;  /* 0x0000000bff137e24 */ /* 0x000fe2000f8e00ff */
[C---:B------:R-:W-:Y:S01]  /*02a0*/  LOP3.LUT R11, R15.reuse, 0x3, RZ, 0xc0, !PT ;  /* 0x000000030f0b7812 */ /* 0x040fe200078ec0ff */
[----:B------:R-:W-:Y:S01]  /*02b0*/  IMAD.MOV.U32 R10, RZ, RZ, 0x1 ;  /* 0x00000001ff0a7424 */ /* 0x000fe200078e00ff */
[C---:B------:R-:W-:Y:S01]  /*02c0*/  LOP3.LUT R12, R15.reuse, 0x7ffffffc, RZ, 0xc0, !PT ;  /* 0x7ffffffc0f0c7812 */ /* 0x040fe200078ec0ff */
[----:B------:R-:W-:Y:S01]  /*02d0*/  IMAD.MOV.U32 R17, RZ, RZ, -0x1 ;  /* 0xffffffffff117424 */ /* 0x000fe200078e00ff */
[----:B------:R-:W-:Y:S01]  /*02e0*/  VIMNMX R14, PT, PT, R15, 0x32, PT ;  /* 0x000000320f0e7848 */ /* 0x000fe20003fe0100 */
[----:B------:R-:W-:Y:S02]  /*02f0*/  IMAD.MOV.U32 R9, RZ, RZ, RZ ;  /* 0x000000ffff097224 */ /* 0x000fe400078e00ff */
[----:B------:R-:W-:-:S02]  /*0300*/  VIADD R19, R19, 0xffffffff ;  /* 0xffffffff13137836 */ /* 0x000fc40000000000 */
[----:B--2---:R-:W-:Y:S01]  /*0310*/  IMAD.U32 R16, RZ, RZ, UR4 ;  /* 0x00000004ff107e24 */ /* 0x004fe2000f8e00ff */
[----:B-1----:R-:W-:Y:S01]  /*0320*/  SHF.R.S32.HI R13, RZ, 0x1f, R24 ;  /* 0x0000001fff0d7819 */ /* 0x002fe20000011418 */
[----:B------:R-:W-:-:S04]  /*0330*/  IMAD.WIDE.U32 R20, R15, R24, RZ ;  /* 0x000000180f147225 */ /* 0x000fc800078e00ff */
[----:B------:R-:W-:Y:S02]  /*0340*/  IMAD R13, R13, R15, R21 ;  /* 0x0000000f0d0d7224 */ /* 0x000fe400078e0215 */
[C---:B------:R-:W-:Y:S02]  /*0350*/  IMAD R18, R24.reuse, UR10, RZ ;  /* 0x0000000a18127c24 */ /* 0x040fe4000f8e02ff */
[----:B------:R-:W-:Y:S02]  /*0360*/  IMAD.MOV.U32 R15, RZ, RZ, RZ ;  /* 0x000000ffff0f7224 */ /* 0x000fe400078e00ff */
[----:B------:R-:W-:-:S07]  /*0370*/  IMAD R24, R24, R24, RZ ;  /* 0x0000001818187224 */ /* 0x000fce00078e02ff */
.L_x_72:
[----:B------:R-:W1:Y:S01]  /*0380*/  LDC R0, c[0x0][0x3b8] ;  /* 0x0000ee00ff007b82 */ /* 0x000e620000000800 */
[----:B------:R-:W-:Y:S05]  /*0390*/  YIELD ;  /* 0x0000000000007946 */ /* 0x000fea0003800000 */
[----:B--2---:R-:W-:Y:S02]  /*03a0*/  IMAD.MOV.U32 R25, RZ, RZ, R17 ;  /* 0x000000ffff197224 */ /* 0x004fe400078e0011 */
[----:B------:R-:W-:Y:S02]  /*03b0*/  IMAD.MOV.U32 R26, RZ, RZ, R10 ;  /* 0x000000ffff1a7224 */ /* 0x000fe400078e000a */
[----:B------:R-:W-:-:S02]  /*03c0*/  IMAD.MOV.U32 R27, RZ, RZ, -0x1 ;  /* 0xffffffffff1b7424 */ /* 0x000fc400078e00ff */
[----:B------:R-:W-:Y:S02]  /*03d0*/  IMAD.MOV.U32 R28, RZ, RZ, -0x40800000 ;  /* 0xbf800000ff1c7424 */ /* 0x000fe400078e00ff */
[----:B------:R-:W-:Y:S01]  /*03e0*/  IMAD.MOV.U32 R32, RZ, RZ, RZ ;  /* 0x000000ffff207224 */ /* 0x000fe200078e00ff */
[----:B-1----:R-:W-:-:S13]  /*03f0*/  ISETP.GE.U32.AND P4, PT, R0, 0x4, PT ;  /* 0x000000040000780c */ /* 0x002fda0003f86070 */
[----:B------:R-:W-:Y:S05]  /*0400*/  @!P4 BRA `(.L_x_13) ;  /* 0x0000000800f8c947 */ /* 0x000fea0003800000 */
[----:B------:R-:W-:Y:S02]  /*0410*/  IMAD.MOV.U32 R27, RZ, RZ, -0x1 ;  /* 0xffffffffff1b7424 */ /* 0x000fe400078e00ff */
[----:B------:R-:W-:Y:S02]  /*0420*/  IMAD.MOV.U32 R28, RZ, RZ, -0x40800000 ;  /* 0xbf800000ff1c7424 */ /* 0x000fe400078e00ff */
[----:B------:R-:W-:-:S07]  /*0430*/  IMAD.MOV.U32 R29, RZ, RZ, RZ ;  /* 0x000000ffff1d7224 */ /* 0x000fce00078e00ff */
.L_x_30:
[----:B------:R-:W-:Y:S01]  /*0440*/  IMAD R33, R29, UR14, R6 ;  /* 0x0000000e1d217c24 */ /* 0x000fe2000f8e0206 */
[----:B------:R-:W-:Y:S05]  /*0450*/  YIELD ;  /* 0x0000000000007946 */ /* 0x000fea0003800000 */
[----:B------:R-:W-:Y:S01]  /*0460*/  ISETP.GT.U32.AND P0, PT, R20, R33, PT ;  /* 0x000000211400720c */ /* 0x000fe20003f04070 */
[----:B------:R-:W-:Y:S01]  /*0470*/  BSSY.RECONVERGENT B3, `(.L_x_14) ;  /* 0x0000029000037945 */ /* 0x000fe20003800200 */
[----:B------:R-:W-:-:S04]  /*0480*/  SHF.R.S32.HI R0, RZ, 0x1f, R33 ;  /* 0x0000001fff007819 */ /* 0x000fc80000011421 */
[----:B------:R-:W-:-:S04]  /*0490*/  ISETP.GT.AND.EX P0, PT, R13, R0, PT, P0 ;  /* 0x000000000d00720c */ /* 0x000fc80003f04300 */
[----:B------:R-:W-:-:S13]  /*04a0*/  ISETP.LT.OR P0, PT, R33, RZ, !P0 ;  /* 0x000000ff2100720c */ /* 0x000fda0004701670 */
[----:B------:R-:W-:Y:S05]  /*04b0*/  @P0 BRA `(.L_x_15) ;  /* 0x0000000000900947 */ /* 0x000fea0003800000 */
[----:B------:R-:W-:-:S04]  /*04c0*/  LEA R2, P0, R33, UR8, 0x3 ;  /* 0x0000000821027c11 */ /* 0x000fc8000f8018ff */
[----:B------:R-:W-:-:S06]  /*04d0*/  LEA.HI.X R3, R33, UR9, R0, 0x3, P0 ;  /* 0x0000000921037c11 */ /* 0x000fcc00080f1c00 */
[----:B------:R-:W2:Y:S01]  /*04e0*/  LDG.E.64 R2, desc[UR6][R2.64] ;  /* 0x0000000602027981 */ /* 0x000ea2000c1e1b00 */
[----:B------:R-:W-:Y:S02]  /*04f0*/  ISETP.NE.AND P0, PT, R29, R17, PT ;  /* 0x000000111d00720c */ /* 0x000fe40003f05270 */
[----:B--2---:R-:W-:-:S04]  /*0500*/  ISETP.EQ.U32.AND P1, PT, R2, -0x1, PT ;  /* 0xffffffff0200780c */ /* 0x004fc80003f22070 */
[----:B------:R-:W-:-:S13]  /*0510*/  ISETP.EQ.OR.EX P0, PT, R3, 0x1fffffff, !P0, P1 ;  /* 0x1fffffff0300780c */ /* 0x000fda0004702710 */
[----:B------:R-:W-:Y:S05]  /*0520*/  @P0 BRA `(.L_x_15) ;  /* 0x0000000000740947 */ /* 0x000fea0003800000 */
[----:B------:R-:W1:Y:S08]  /*0530*/  LDC.64 R34, c[0x0][0x3c8] ;  /* 0x0000f200ff227b82 */ /* 0x000e700000000a00 */
[----:B------:R-:W2:Y:S01]  /*0540*/  LDC.64 R30, c[0x0][0x3a8] ;  /* 0x0000ea00ff1e7b82 */ /* 0x000ea20000000a00 */
[----:B-1----:R-:W-:-:S05]  /*0550*/  IMAD.WIDE.U32 R34, R29, 0x4, R34 ;  /* 0x000000041d227825 */ /* 0x002fca00078e0022 */
[----:B------:R-:W3:Y:S01]  /*0560*/  ATOMG.E.OR.STRONG.GPU PT, R32, desc[UR6][R34.64], RZ ;  /* 0x800000ff222079a8 */ /* 0x000ee2000b1ef106 */
[----:B--2---:R-:W-:-:S06]  /*0570*/  IMAD.WIDE.U32 R30, R29, 0x4, R30 ;  /* 0x000000041d1e7825 */ /* 0x004fcc00078e001e */
[----:B------:R-:W3:Y:S01]  /*0580*/  LDG.E R31, desc[UR6][R30.64] ;  /* 0x000000061e1f7981 */ /* 0x000ee2000c1e1900 */
[----:B------:R-:W-:-:S05]  /*0590*/  IADD3 R2, P0, PT, R2, 0x1, RZ ;  /* 0x0000000102027810 */ /* 0x000fca0007f1e0ff */
[----:B------:R-:W-:-:S06]  /*05a0*/  IMAD.X R3, RZ, RZ, R3, P0 ;  /* 0x000000ffff037224 */ /* 0x000fcc00000e0603 */
[----:B------:R-:W1:Y:S08]  /*05b0*/  I2F.S64 R3, R2 ;  /* 0x0000000200037312 */ /* 0x000e700000301400 */
[----:B-1----:R-:W1:Y:S01]  /*05c0*/  MUFU.RCP R36, R3 ;  /* 0x0000000300247308 */ /* 0x002e620000001000 */
[----:B------:R-:W-:Y:S01]  /*05d0*/  BSSY.RECONVERGENT B4, `(.L_x_16) ;  /* 0x000000e000047945 */ /* 0x000fe20003800200 */
[----:B-1----:R-:W-:-:S04]  /*05e0*/  FFMA R37, -R3, R36, 1 ;  /* 0x3f80000003257423 */ /* 0x002fc80000000124 */
[----:B------:R-:W-:Y:S01]  /*05f0*/  FFMA R37, R36, R37, R36 ;  /* 0x0000002524257223 */ /* 0x000fe20000000024 */
[----:B---3--:R-:W-:-:S05]  /*0600*/  IMAD.IADD R32, R31, 0x1, -R32 ;  /* 0x000000011f207824 */ /* 0x008fca00078e0a20 */
[----:B------:R-:W-:-:S04]  /*0610*/  VIMNMX R0, PT, PT, RZ, R32, !PT ;  /* 0x00000020ff007248 */ /* 0x000fc80007fe0100 */
[----:B------:R-:W-:-:S04]  /*0620*/  I2FP.F32.U32 R0, R0 ;  /* 0x0000000000007245 */ /* 0x000fc80000201000 */
[----:B------:R-:W1:Y:S01]  /*0630*/  FCHK P0, R0, R3 ;  /* 0x0000000300007302 */ /* 0x000e620000000000 */
[----:B------:R-:W-:-:S04]  /*0640*/  FFMA R30, R0, R37, RZ ;  /* 0x00000025001e7223 */ /* 0x000fc800000000ff */
[----:B------:R-:W-:-:S04]  /*0650*/  FFMA R31, -R3, R30, R0 ;  /* 0x0000001e031f7223 */ /* 0x000fc80000000100 */
[----:B------:R-:W-:Y:S01]  /*0660*/  FFMA R31, R37, R31, R30 ;  /* 0x0000001f251f7223 */ /* 0x000fe2000000001e */
[----:B-1----:R-:W-:Y:S06]  /*0670*/  @!P0 BRA `(.L_x_17) ;  /* 0x00000000000c8947 */ /* 0x002fec0003800000 */
[----:B------:R-:W-:-:S07]  /*0680*/  MOV R2, 0x6a0 ;  /* 0x000006a000027802 */ /* 0x000fce0000000f00 */
[----:B0-----:R-:W-:Y:S05]  /*0690*/  CALL.REL.NOINC `($__internal_0_$__cuda_sm3x_div_rn_noftz_f32_slowpath) ;  /* 0x0000003000007944 */ /* 0x001fea0003c00000 */
[----:B------:R-:W-:-:S07]  /*06a0*/  IMAD.MOV.U32 R31, RZ, RZ, R0 ;  /* 0x000000ffff1f7224 */ /* 0x000fce00078e0000 */
.L_x_17:
[----:B------:R-:W-:Y:S05]  /*06b0*/  BSYNC.RECONVERGENT B4 ;  /* 0x0000000000047941 */ /* 0x000fea0003800200 */
.L_x_16:
[----:B------:R-:W-:-:S04]  /*06c0*/  FSETP.GT.AND P0, PT, R31, R28, PT ;  /* 0x0000001c1f00720b */ /* 0x000fc80003f04000 */
[----:B------:R-:W-:-:S04]  /*06d0*/  ISETP.GT.AND P0, PT, R32, RZ, P0 ;  /* 0x000000ff2000720c */ /* 0x000fc80000704270 */
[----:B------:R-:W-:Y:S02]  /*06e0*/  FSEL R28, R31, R28, P0 ;  /* 0x0000001c1f1c7208 */ /* 0x000fe40000000000 */
[----:B------:R-:W-:-:S07]  /*06f0*/  SEL R27, R29, R27, P0 ;  /* 0x0000001b1d1b7207 */ /* 0x000fce0000000000 */
.L_x_15:
[----:B------:R-:W-:Y:S05]  /*0700*/  BSYNC.RECONVERGENT B3 ;  /* 0x0000000000037941 */ /* 0x000fea0003800200 */
.L_x_14:
[----:B------:R-:W-:Y:S01]  /*0710*/  VIADD R33, R33, UR14 ;  /* 0x0000000e21217c36 */ /* 0x000fe20008000000 */
[----:B------:R-:W-:Y:S04]  /*0720*/  BSSY.RECONVERGENT B3, `(.L_x_18) ;  /* 0x000002c000037945 */ /* 0x000fe80003800200 */
[----:B------:R-:W-:Y:S02]  /*0730*/  ISETP.GT.U32.AND P0, PT, R20, R33, PT ;  /* 0x000000211400720c */ /* 0x000fe40003f04070 */
[----:B------:R-:W-:-:S04]  /*0740*/  SHF.R.S32.HI R0, RZ, 0x1f, R33 ;  /* 0x0000001fff007819 */ /* 0x000fc80000011421 */
[----:B------:R-:W-:-:S04]  /*0750*/  ISETP.GT.AND.EX P0, PT, R13, R0, PT, P0 ;  /* 0x000000000d00720c */ /* 0x000fc80003f04300 */
[----:B------:R-:W-:-:S13]  /*0760*/  ISETP.LT.OR P0, PT, R33, RZ, !P0 ;  /* 0x000000ff2100720c */ /* 0x000fda0004701670 */
[----:B------:R-:W-:Y:S05]  /*0770*/  @P0 BRA `(.L_x_19) ;  /* 0x0000000000980947 */ /* 0x000fea0003800000 */
[----:B------:R-:W-:-:S04]  /*0780*/  LEA R34, P0, R33, UR8, 0x3 ;  /* 0x0000000821227c11 */ /* 0x000fc8000f8018ff */
[----:B------:R-:W-:-:S06]  /*0790*/  LEA.HI.X R35, R33, UR9, R0, 0x3, P0 ;  /* 0x0000000921237c11 */ /* 0x000fcc00080f1c00 */
[----:B------:R-:W2:Y:S01]  /*07a0*/  LDG.E.64 R34, desc[UR6][R34.64] ;  /* 0x0000000622227981 */ /* 0x000ea2000c1e1b00 */
[----:B------:R-:W-:-:S05]  /*07b0*/  VIADD R32, R29, 0x1 ;  /* 0x000000011d207836 */ /* 0x000fca0000000000 */
[----:B------:R-:W-:Y:S02]  /*07c0*/  ISETP.NE.AND P0, PT, R32, R17, PT ;  /* 0x000000112000720c */ /* 0x000fe40003f05270 */
[----:B--2---:R-:W-:-:S04]  /*07d0*/  ISETP.EQ.U32.AND P1, PT, R34, -0x1, PT ;  /* 0xffffffff2200780c */ /* 0x004fc80003f22070 */
[----:B------:R-:W-:-:S13]  /*07e0*/  ISETP.EQ.OR.EX P0, PT, R35, 0x1fffffff, !P0, P1 ;  /* 0x1fffffff2300780c */ /* 0x000fda0004702710 */
[----:B------:R-:W-:Y:S05]  /*07f0*/  @P0 BRA `(.L_x_19) ;  /* 0x0000000000780947 */ /* 0x000fea0003800000 */
[----:B------:R-:W1:Y:S08]  /*0800*/  LDC.64 R30, c[0x0][0x3c8] ;  /* 0x0000f200ff1e7b82 */ /* 0x000e700000000a00 */
[----:B------:R-:W2:Y:S01]  /*0810*/  LDC.64 R2, c[0x0][0x3a8] ;  /* 0x0000ea00ff027b82 */ /* 0x000ea20000000a00 */
[----:B-1----:R-:W-:-:S06]  /*0820*/  IMAD.WIDE.U32 R30, R29, 0x4, R30 ;  /* 0x000000041d1e7825 */ /* 0x002fcc00078e001e */
        /* <DEDUP_REMOVED lines=18> */
[----:B------:R-:W-:Y:S01]  /*0950*/  IMAD.MOV.U32 R3, RZ, RZ, R37 ;  /* 0x000000ffff037224 */ /* 0x000fe200078e0025 */
[----:B------:R-:W-:-:S07]  /*0960*/  MOV R2, 0x980 ;  /* 0x0000098000027802 */ /* 0x000fce0000000f00 */
[----:B0-----:R-:W-:Y:S05]  /*0970*/  CALL.REL.NOINC `($__internal_0_$__cuda_sm3x_div_rn_noftz_f32_slowpath) ;  /* 0x0000002c00487944 */ /* 0x001fea0003c00000 */
[----:B------:R-:W-:-:S07]  /*0980*/  IMAD.MOV.U32 R3, RZ, RZ, R0 ;  /* 0x000000ffff037224 */ /* 0x000fce00078e0000 */
.L_x_21:
[----:B------:R-:W-:Y:S05]  /*0990*/  BSYNC.RECONVERGENT B4 ;  /* 0x0000000000047941 */ /* 0x000fea0003800200 */
.L_x_20:
[----:B------:R-:W-:-:S04]  /*09a0*/  FSETP.GT.AND P0, PT, R3, R28, PT ;  /* 0x0000001c0300720b */ /* 0x000fc80003f04000 */
[----:B------:R-:W-:-:S04]  /*09b0*/  ISETP.GT.AND P0, PT, R34, RZ, P0 ;  /* 0x000000ff2200720c */ /* 0x000fc80000704270 */
[----:B------:R-:W-:Y:S02]  /*09c0*/  SEL R27, R32, R27, P0 ;  /* 0x0000001b201b7207 */ /* 0x000fe40000000000 */
[----:B------:R-:W-:-:S07]  /*09d0*/  FSEL R28, R3, R28, P0 ;  /* 0x0000001c031c7208 */ /* 0x000fce0000000000 */
.L_x_19:
[----:B------:R-:W-:Y:S05]  /*09e0*/  BSYNC.RECONVERGENT B3 ;  /* 0x0000000000037941 */ /* 0x000fea0003800200 */
.L_x_18:
        /* <DEDUP_REMOVED lines=40> */
.L_x_25:
[----:B------:R-:W-:Y:S05]  /*0c70*/  BSYNC.RECONVERGENT B4 ;  /* 0x0000000000047941 */ /* 0x000fea0003800200 */
.L_x_24:
[----:B------:R-:W-:-:S04]  /*0c80*/  FSETP.GT.AND P0, PT, R3, R28, PT ;  /* 0x0000001c0300720b */ /* 0x000fc80003f04000 */
[----:B------:R-:W-:-:S04]  /*0c90*/  ISETP.GT.AND P0, PT, R34, RZ, P0 ;  /* 0x000000ff2200720c */ /* 0x000fc80000704270 */
[----:B------:R-:W-:Y:S02]  /*0ca0*/  SEL R27, R32, R27, P0 ;  /* 0x0000001b201b7207 */ /* 0x000fe40000000000 */
[----:B------:R-:W-:-:S07]  /*0cb0*/  FSEL R28, R3, R28, P0 ;  /* 0x0000001c031c7208 */ /* 0x000fce0000000000 */
.L_x_23:
[----:B------:R-:W-:Y:S05]  /*0cc0*/  BSYNC.RECONVERGENT B3 ;  /* 0x0000000000037941 */ /* 0x000fea0003800200 */
.L_x_22:
        /* <DEDUP_REMOVED lines=40> */
.L_x_29:
[----:B------:R-:W-:Y:S05]  /*0f50*/  BSYNC.RECONVERGENT B4 ;  /* 0x0000000000047941 */ /* 0x000fea0003800200 */
.L_x_28:
[----:B------:R-:W-:-:S04]  /*0f60*/  FSETP.GT.AND P0, PT, R3, R28, PT ;  /* 0x0000001c0300720b */ /* 0x000fc80003f04000 */
[----:B------:R-:W-:-:S04]  /*0f70*/  ISETP.GT.AND P0, PT, R33, RZ, P0 ;  /* 0x000000ff2100720c */ /* 0x000fc80000704270 */
[----:B------:R-:W-:Y:S02]  /*0f80*/  SEL R27, R32, R27, P0 ;  /* 0x0000001b201b7207 */ /* 0x000fe40000000000 */
[----:B------:R-:W-:-:S07]  /*0f90*/  FSEL R28, R3, R28, P0 ;  /* 0x0000001c031c7208 */ /* 0x000fce0000000000 */
.L_x_27:
[----:B------:R-:W-:Y:S05]  /*0fa0*/  BSYNC.RECONVERGENT B3 ;  /* 0x0000000000037941 */ /* 0x000fea0003800200 */
.L_x_26:
[----:B------:R-:W-:-:S05]  /*0fb0*/  VIADD R29, R29, 0x4 ;  /* 0x000000041d1d7836 */ /* 0x000fca0000000000 */
[----:B------:R-:W-:-:S13]  /*0fc0*/  ISETP.NE.AND P0, PT, R29, R12, PT ;  /* 0x0000000c1d00720c */ /* 0x000fda0003f05270 */
[----:B------:R-:W-:Y:S05]  /*0fd0*/  @P0 BRA `(.L_x_30) ;  /* 0xfffffff400180947 */ /* 0x000fea000383ffff */
[----:B------:R-:W-:-:S07]  /*0fe0*/  IMAD.MOV.U32 R32, RZ, RZ, R12 ;  /* 0x000000ffff207224 */ /* 0x000fce00078e000c */
.L_x_13:
[----:B------:R-:W-:Y:S01]  /*0ff0*/  ISETP.NE.AND P3, PT, R11, RZ, PT ;  /* 0x000000ff0b00720c */ /* 0x000fe20003f65270 */
[----:B------:R-:W-:Y:S02]  /*1000*/  IMAD.MOV.U32 R17, RZ, RZ, R27 ;  /* 0x000000ffff117224 */ /* 0x000fe400078e001b */
[----:B------:R-:W-:-:S10]  /*1010*/  IMAD.MOV.U32 R33, RZ, RZ, R28 ;  /* 0x000000ffff217224 */ /* 0x000fd400078e001c */
[----:B------:R-:W-:Y:S05]  /*1020*/  @!P3 BRA `(.L_x_31) ;  /* 0x000000080048b947 */ /* 0x000fea0003800000 */
[----:B------:R-:W1:Y:S01]  /*1030*/  LDCU UR4, c[0x0][0x3b4] ;  /* 0x00007680ff0477ac */ /* 0x000e620008000800 */
[----:B------:R-:W-:Y:S01]  /*1040*/  BSSY.RECONVERGENT B3, `(.L_x_32) ;  /* 0x000002d000037945 */ /* 0x000fe20003800200 */
[----:B-1----:R-:W-:-:S05]  /*1050*/  IMAD R29, R32, UR4, R6 ;  /* 0x00000004201d7c24 */ /* 0x002fca000f8e0206 */
[----:B------:R-:W-:Y:S02]  /*1060*/  ISETP.GT.U32.AND P0, PT, R20, R29, PT ;  /* 0x0000001d1400720c */ /* 0x000fe40003f04070 */
[----:B------:R-:W-:-:S04]  /*1070*/  SHF.R.S32.HI R0, RZ, 0x1f, R29 ;  /* 0x0000001fff007819 */ /* 0x000fc8000001141d */
[----:B------:R-:W-:-:S04]  /*1080*/  ISETP.GT.AND.EX P0, PT, R13, R0, PT, P0 ;  /* 0x000000000d00720c */ /* 0x000fc80003f04300 */
[----:B------:R-:W-:-:S13]  /*1090*/  ISETP.LT.OR P0, PT, R29, RZ, !P0 ;  /* 0x000000ff1d00720c */ /* 0x000fda0004701670 */
[----:B------:R-:W-:Y:S05]  /*10a0*/  @P0 BRA `(.L_x_33) ;  /* 0x0000000000980947 */ /* 0x000fea0003800000 */
[----:B------:R-:W1:Y:S02]  /*10b0*/  LDCU.64 UR12, c[0x0][0x388] ;  /* 0x00007100ff0c77ac */ /* 0x000e640008000a00 */
[----:B-1----:R-:W-:-:S04]  /*10c0*/  LEA R34, P0, R29, UR12, 0x3 ;  /* 0x0000000c1d227c11 */ /* 0x002fc8000f8018ff */
        /* <DEDUP_REMOVED lines=31> */
.L_x_35:
[----:B------:R-:W-:Y:S05]  /*12c0*/  BSYNC.RECONVERGENT B4 ;  /* 0x0000000000047941 */ /* 0x000fea0003800200 */
.L_x_34:
[----:B------:R-:W-:-:S04]  /*12d0*/  FSETP.GT.AND P0, PT, R2, R33, PT ;  /* 0x000000210200720b */ /* 0x000fc80003f04000 */
[----:B------:R-:W-:-:S04]  /*12e0*/  ISETP.GT.AND P0, PT, R27, RZ, P0 ;  /* 0x000000ff1b00720c */ /* 0x000fc80000704270 */
[----:B------:R-:W-:Y:S02]  /*12f0*/  FSEL R33, R2, R33, P0 ;  /* 0x0000002102217208 */ /* 0x000fe40000000000 */
[----:B------:R-:W-:-:S07]  /*1300*/  SEL R17, R32, R17, P0 ;  /* 0x0000001120117207 */ /* 0x000fce0000000000 */
.L_x_33:
[----:B------:R-:W-:Y:S05]  /*1310*/  BSYNC.RECONVERGENT B3 ;  /* 0x0000000000037941 */ /* 0x000fea0003800200 */
.L_x_32:
[----:B------:R-:W-:Y:S01]  /*1320*/  ISETP.NE.AND P0, PT, R11, 0x1, PT ;  /* 0x000000010b00780c */ /* 0x000fe20003f05270 */
[----:B------:R-:W-:-:S12]  /*1330*/  BSSY.RECONVERGENT B3, `(.L_x_31) ;  /* 0x0000061000037945 */ /* 0x000fd80003800200 */
[----:B------:R-:W-:Y:S05]  /*1340*/  @!P0 BRA `(.L_x_36) ;  /* 0x00000004007c8947 */ /* 0x000fea0003800000 */
[----:B------:R-:W1:Y:S01]  /*1350*/  LDCU UR4, c[0x0][0x3b4] ;  /* 0x00007680ff0477ac */ /* 0x000e620008000800 */
[----:B------:R-:W-:Y:S01]  /*1360*/  BSSY.RECONVERGENT B4, `(.L_x_37) ;  /* 0x000002e000047945 */ /* 0x000fe20003800200 */
[----:B-1----:R-:W-:-:S05]  /*1370*/  VIADD R29, R29, UR4 ;  /* 0x000000041d1d7c36 */ /* 0x002fca0008000000 */
        /* <DEDUP_REMOVED lines=39> */
.L_x_40:
[----:B------:R-:W-:Y:S05]  /*15f0*/  BSYNC.RECONVERGENT B5 ;  /* 0x0000000000057941 */ /* 0x000fea0003800200 */
.L_x_39:
[----:B------:R-:W-:-:S04]  /*1600*/  FSETP.GT.AND P0, PT, R2, R33, PT ;  /* 0x000000210200720b */ /* 0x000fc80003f04000 */
[----:B------:R-:W-:-:S04]  /*1610*/  ISETP.GT.AND P0, PT, R27, RZ, P0 ;  /* 0x000000ff1b00720c */ /* 0x000fc80000704270 */
[----:B------:R-:W-:Y:S02]  /*1620*/  SEL R17, R28, R17, P0 ;  /* 0x000000111c117207 */ /* 0x000fe40000000000 */
[----:B------:R-:W-:-:S07]  /*1630*/  FSEL R33, R2, R33, P0 ;  /* 0x0000002102217208 */ /* 0x000fce0000000000 */
.L_x_38:
[----:B------:R-:W-:Y:S05]  /*1640*/  BSYNC.RECONVERGENT B4 ;  /* 0x0000000000047941 */ /* 0x000fea0003800200 */
.L_x_37:
[----:B------:R-:W-:-:S13]  /*1650*/  ISETP.NE.AND P0, PT, R11, 0x2, PT ;  /* 0x000000020b00780c */ /* 0x000fda0003f05270 */
[----:B------:R-:W-:Y:S05]  /*1660*/  @!P0 BRA `(.L_x_36) ;  /* 0x0000000000b48947 */ /* 0x000fea0003800000 */
[----:B------:R-:W1:Y:S02]  /*1670*/  LDCU UR4, c[0x0][0x3b4] ;  /* 0x00007680ff0477ac */ /* 0x000e640008000800 */
        /* <DEDUP_REMOVED lines=39> */
.L_x_42:
[----:B------:R-:W-:Y:S05]  /*18f0*/  BSYNC.RECONVERGENT B4 ;  /* 0x0000000000047941 */ /* 0x000fea0003800200 */
.L_x_41:
[----:B------:R-:W-:-:S04]  /*1900*/  FSETP.GT.AND P0, PT, R30, R33, PT ;  /* 0x000000211e00720b */ /* 0x000fc80003f04000 */
[----:B------:R-:W-:-:S04]  /*1910*/  ISETP.GT.AND P0, PT, R25, RZ, P0 ;  /* 0x000000ff1900720c */ /* 0x000fc80000704270 */
[----:B------:R-:W-:Y:S02]  /*1920*/  SEL R17, R28, R17, P0 ;  /* 0x000000111c117207 */ /* 0x000fe40000000000 */
[----:B------:R-:W-:-:S07]  /*1930*/  FSEL R33, R30, R33, P0 ;  /* 0x000000211e217208 */ /* 0x000fce0000000000 */
.L_x_36:
[----:B------:R-:W-:Y:S05]  /*1940*/  BSYNC.RECONVERGENT B3 ;  /* 0x0000000000037941 */ /* 0x000fea0003800200 */
.L_x_31:
[----:B------:R-:W-:-:S04]  /*1950*/  FSETP.GTU.AND P0, PT, R33, RZ, PT ;  /* 0x000000ff2100720b */ /* 0x000fc80003f0c000 */
[----:B------:R-:W-:-:S13]  /*1960*/  ISETP.NE.AND P0, PT, R17, -0x1, P0 ;  /* 0xffffffff1100780c */ /* 0x000fda0000705270 */
[----:B------:R-:W-:Y:S05]  /*1970*/  @!P0 BRA `(.L_x_43) ;  /* 0x0000001800ac8947 */ /* 0x000fea0003800000 */
[----:B------:R-:W1:Y:S02]  /*1980*/  LDC.64 R2, c[0x0][0x3a0] ;  /* 0x0000e800ff027b82 */ /* 0x000e640000000a00 */
[----:B-1----:R-:W-:-:S05]  /*1990*/  IMAD.WIDE R2, R17, 0x4, R2 ;  /* 0x0000000411027825 */ /* 0x002fca00078e0202 */
[----:B------:R-:W2:Y:S01]  /*19a0*/  LDG.E R25, desc[UR6][R2.64] ;  /* 0x0000000602197981 */ /* 0x000ea2000c1e1900 */
[----:B------:R-:W-:Y:S01]  /*19b0*/  BSSY B1, `(.L_x_44) ;  /* 0x00001a0000017945 */ /* 0x000fe20003800000 */
[----:B--2---:R-:W-:-:S13]  /*19c0*/  ISETP.NE.AND P0, PT, R6, R25, PT ;  /* 0x000000190600720c */ /* 0x004fda0003f05270 */
[----:B------:R-:W-:Y:S05]  /*19d0*/  @!P0 BRA `(.L_x_45) ;  /* 0x0000001800048947 */ /* 0x000fea0003800000 */
[----:B------:R-:W1:Y:S01]  /*19e0*/  LDCU UR4, c[0x0][0x3b4] ;  /* 0x00007680ff0477ac */ /* 0x000e620008000800 */
[----:B------:R-:W2:Y:S01]  /*19f0*/  LDC.64 R2, c[0x0][0x3c8] ;  /* 0x0000f200ff027b82 */ /* 0x000ea20000000a00 */
[----:B------:R-:W-:Y:S01]  /*1a00*/  BSSY B2, `(.L_x_46) ;  /* 0x0000162000027945 */ /* 0x000fe20003800000 */
[----:B------:R-:W-:Y:S01]  /*1a10*/  CS2R R36, SRZ ;  /* 0x0000000000247805 */ /* 0x000fe2000001ff00 */
[--C-:B------:R-:W-:Y:S02]  /*1a20*/  IMAD.MOV.U32 R39, RZ, RZ, R6.reuse ;  /* 0x000000ffff277224 */ /* 0x100fe400078e0006 */
[----:B-1----:R-:W-:-:S05]  /*1a30*/  IMAD R27, R17, UR4, R6 ;  /* 0x00000004111b7c24 */ /* 0x002fca000f8e0206 */
[----:B------:R-:W-:Y:S02]  /*1a40*/  ISETP.GT.U32.AND P0, PT, R20, R27, PT ;  /* 0x0000001b1400720c */ /* 0x000fe40003f04070 */
[----:B------:R-:W-:Y:S01]  /*1a50*/  SHF.R.S32.HI R0, RZ, 0x1f, R27 ;  /* 0x0000001fff007819 */ /* 0x000fe2000001141b */
[----:B--2---:R-:W-:-:S03]  /*1a60*/  IMAD.WIDE R2, R17, 0x4, R2 ;  /* 0x0000000411027825 */ /* 0x004fc600078e0202 */
[----:B------:R-:W-:Y:S01]  /*1a70*/  ISETP.GT.AND.EX P0, PT, R13, R0, PT, P0 ;  /* 0x000000000d00720c */ /* 0x000fe20003f04300 */
[----:B------:R-:W-:-:S03]  /*1a80*/  IMAD.MOV.U32 R0, RZ, RZ, R10 ;  /* 0x000000ffff007224 */ /* 0x000fc600078e000a */
[----:B------:R-:W-:Y:S02]  /*1a90*/  ISETP.GT.AND P0, PT, R27, -0x1, P0 ;  /* 0xffffffff1b00780c */ /* 0x000fe40000704270 */
[----:B------:R-:W-:-:S11]  /*1aa0*/  SHF.R.S32.HI R27, RZ, 0x1f, R16 ;  /* 0x0000001fff1b7819 */ /* 0x000fd60000011410 */
.L_x_67:
[----:B------:R-:W-:Y:S01]  /*1ab0*/  ISETP.NE.AND P1, PT, R39, R25, PT ;  /* 0x000000192700720c */ /* 0x000fe20003f25270 */
[----:B------:R-:W-:Y:S05]  /*1ac0*/  YIELD ;  /* 0x0000000000007946 */ /* 0x000fea0003800000 */
[----:B------:R-:W-:-:S07]  /*1ad0*/  IMAD.MOV.U32 R10, RZ, RZ, R0 ;  /* 0x000000ffff0a7224 */ /* 0x000fce00078e0000 */
[----:B------:R-:W-:Y:S05]  /*1ae0*/  @!P1 BREAK B2 ;  /* 0x0000000000029942 */ /* 0x000fea0003800000 */
[----:B------:R-:W-:Y:S05]  /*1af0*/  @!P1 BREAK B1 ;  /* 0x0000000000019942 */ /* 0x000fea0003800000 */
[----:B-1----:R-:W-:Y:S05]  /*1b00*/  @!P1 BRA `(.L_x_12) ;  /* 0x0000001800749947 */ /* 0x002fea0003800000 */
[----:B------:R-:W-:Y:S01]  /*1b10*/  IMAD.MOV.U32 R29, RZ, RZ, RZ ;  /* 0x000000ffff1d7224 */ /* 0x000fe200078e00ff */
[----:B------:R-:W-:Y:S06]  /*1b20*/  @!P4 BRA `(.L_x_47) ;  /* 0x00000008002cc947 */ /* 0x000fec0003800000 */
[----:B------:R-:W-:-:S07]  /*1b30*/  IMAD.MOV.U32 R41, RZ, RZ, RZ ;  /* 0x000000ffff297224 */ /* 0x000fce00078e00ff */
.L_x_56:
[----:B---3--:R-:W1:Y:S08]  /*1b40*/  LDC.64 R34, c[0x0][0x3a0] ;  /* 0x0000e800ff227b82 */ /* 0x008e700000000a00 */
[----:B--2---:R-:W2:Y:S08]  /*1b50*/  LDC.64 R32, c[0x0][0x3a8] ;  /* 0x0000ea00ff207b82 */ /* 0x004eb00000000a00 */
[----:B------:R-:W3:Y:S01]  /*1b60*/  LDC.64 R28, c[0x0][0x3c8] ;  /* 0x0000f200ff1c7b82 */ /* 0x000ee20000000a00 */
[----:B-1----:R-:W-:-:S05]  /*1b70*/  IMAD.WIDE.U32 R34, R41, 0x4, R34 ;  /* 0x0000000429227825 */ /* 0x002fca00078e0022 */
[----:B------:R-:W4:Y:S01]  /*1b80*/  LDG.E R10, desc[UR6][R34.64] ;  /* 0x00000006220a7981 */ /* 0x000f22000c1e1900 */
[----:B------:R-:W-:Y:S01]  /*1b90*/  BSSY.RECONVERGENT B3, `(.L_x_48) ;  /* 0x0000020000037945 */ /* 0x000fe20003800200 */
[----:B--2---:R-:W-:-:S04]  /*1ba0*/  IMAD.WIDE.U32 R32, R41, 0x4, R32 ;  /* 0x0000000429207825 */ /* 0x004fc800078e0020 */
[----:B---3--:R-:W-:Y:S01]  /*1bb0*/  IMAD.WIDE.U32 R28, R41, 0x4, R28 ;  /* 0x00000004291c7825 */ /* 0x008fe200078e001c */
[----:B----4-:R-:W-:-:S13]  /*1bc0*/  ISETP.NE.AND P1, PT, R10, R39, PT ;  /* 0x000000270a00720c */ /* 0x010fda0003f25270 */
[----:B------:R-:W-:Y:S05]  /*1bd0*/  @P1 BRA `(.L_x_49) ;  /* 0x00000000006c1947 */ /* 0x000fea0003800000 */
[----:B------:R-:W2:Y:S04]  /*1be0*/  LDG.E R10, desc[UR6][R32.64] ;  /* 0x00000006200a7981 */ /* 0x000ea8000c1e1900 */
[----:B------:R-:W2:Y:S02]  /*1bf0*/  ATOMG.E.OR.STRONG.GPU PT, R31, desc[UR6][R28.64], RZ ;  /* 0x800000ff1c1f79a8 */ /* 0x000ea4000b1ef106 */
[----:B--2---:R-:W-:-:S04]  /*1c00*/  VIADDMNMX R10, R10, -R31, RZ, !PT ;  /* 0x8000001f0a0a7246 */ /* 0x004fc800078001ff */
[----:B------:R-:W-:-:S04]  /*1c10*/  VIMNMX R43, PT, PT, R8, R10, PT ;  /* 0x0000000a082b7248 */ /* 0x000fc80003fe0100 */
[----:B------:R-:W-:-:S04]  /*1c20*/  VIADDMNMX R10, R10, -R43, R7, PT ;  /* 0x8000002b0a0a7246 */ /* 0x000fc80003800107 */
[----:B------:R-:W-:-:S04]  /*1c30*/  VIMNMX R30, PT, PT, R43, R10, !PT ;  /* 0x0000000a2b1e7248 */ /* 0x000fc80007fe0100 */
[----:B------:R-:W-:-:S13]  /*1c40*/  ISETP.GE.AND P1, PT, R30, 0x1, PT ;  /* 0x000000011e00780c */ /* 0x000fda0003f26270 */
[----:B------:R-:W-:Y:S05]  /*1c50*/  @!P1 BRA `(.L_x_49) ;  /* 0x00000000004c9947 */ /* 0x000fea0003800000 */
[----:B------:R-:W1:Y:S01]  /*1c60*/  S2R R30, SR_LANEID ;  /* 0x00000000001e7919 */ /* 0x000e620000000000 */
[----:B------:R-:W-:Y:S01]  /*1c70*/  VOTEU.ANY UR4, UPT, PT ;  /* 0x0000000000047886 */ /* 0x000fe200038e0100 */
[----:B------:R-:W-:Y:S01]  /*1c80*/  IMAD.IADD R38, R43, 0x1, R10 ;  /* 0x000000012b267824 */ /* 0x000fe200078e020a */
[----:B------:R-:W-:-:S03]  /*1c90*/  UFLO.U32 UR4, UR4 ;  /* 0x00000004000472bd */ /* 0x000fc600080e0000 */
[----:B------:R-:W2:Y:S02]  /*1ca0*/  REDUX.SUM UR12, R38 ;  /* 0x00000000260c73c4 */ /* 0x000ea4000000c000 */
[----:B--2---:R-:W-:Y:S01]  /*1cb0*/  IMAD.U32 R45, RZ, RZ, UR12 ;  /* 0x0000000cff2d7e24 */ /* 0x004fe2000f8e00ff */
[----:B-1----:R-:W-:-:S05]  /*1cc0*/  ISETP.EQ.U32.AND P1, PT, R30, UR4, PT ;  /* 0x000000041e007c0c */ /* 0x002fca000bf22070 */
[----:B------:R-:W1:Y:S08]  /*1cd0*/  LDCU UR4, c[0x0][0x3b4] ;  /* 0x00007680ff0477ac */ /* 0x000e700008000800 */
[----:B------:R2:W-:Y:S01]  /*1ce0*/  @P1 REDG.E.ADD.STRONG.GPU desc[UR6][R28.64], R45 ;  /* 0x0000002d1c00198e */ /* 0x0005e2000c12e106 */
[----:B-1----:R-:W-:-:S05]  /*1cf0*/  IMAD R40, R4, UR4, R9 ;  /* 0x0000000404287c24 */ /* 0x002fca000f8e0209 */
[----:B------:R-:W-:-:S13]  /*1d00*/  ISETP.GE.AND P1, PT, R40, R18, PT ;  /* 0x000000122800720c */ /* 0x000fda0003f26270 */
[----:B------:R-:W1:Y:S01]  /*1d10*/  @!P1 LDC.64 R30, c[0x0][0x3e8] ;  /* 0x0000fa00ff1e9b82 */ /* 0x000e620000000a00 */
[----:B------:R-:W-:Y:S02]  /*1d20*/  @!P1 IMAD.IADD R8, R8, 0x1, -R43 ;  /* 0x0000000108089824 */ /* 0x000fe400078e0a2b */
[----:B------:R-:W-:Y:S02]  /*1d30*/  @!P1 IMAD.IADD R7, R7, 0x1, -R10 ;  /* 0x0000000107079824 */ /* 0x000fe400078e0a0a */
[----:B------:R-:W-:Y:S02]  /*1d40*/  @!P1 VIADD R9, R9, 0x1 ;  /* 0x0000000109099836 */ /* 0x000fe40000000000 */
[----:B-1----:R-:W-:-:S05]  /*1d50*/  @!P1 IMAD.WIDE R30, R40, 0xc, R30 ;  /* 0x0000000c281e9825 */ /* 0x002fca00078e021e */
[----:B------:R2:W-:Y:S04]  /*1d60*/  @!P1 STG.E desc[UR6][R30.64], R39 ;  /* 0x000000271e009986 */ /* 0x0005e8000c101906 */
[----:B------:R2:W-:Y:S04]  /*1d70*/  @!P1 STG.E desc[UR6][R30.64+0x4], R10 ;  /* 0x0000040a1e009986 */ /* 0x0005e8000c101906 */
[----:B------:R2:W-:Y:S02]  /*1d80*/  @!P1 STG.E desc[UR6][R30.64+0x8], R43 ;  /* 0x0000082b1e009986 */ /* 0x0005e4000c101906 */
.L_x_49:
[----:B------:R-:W-:Y:S05]  /*1d90*/  BSYNC.RECONVERGENT B3 ;  /* 0x0000000000037941 */ /* 0x000fea0003800200 */
.L_x_48:
[----:B--2---:R-:W2:Y:S01]  /*1da0*/  LDG.E R10, desc[UR6][R34.64+0x4] ;  /* 0x00000406220a7981 */ /* 0x004ea2000c1e1900 */
[----:B------:R-:W-:Y:S01]  /*1db0*/  BSSY.RECONVERGENT B3, `(.L_x_50) ;  /* 0x000001e000037945 */ /* 0x000fe20003800200 */
[----:B--2---:R-:W-:-:S13]  /*1dc0*/  ISETP.NE.AND P1, PT, R10, R39, PT ;  /* 0x000000270a00720c */ /* 0x004fda0003f25270 */
        /* <DEDUP_REMOVED lines=28> */
.L_x_51:
[----:B------:R-:W-:Y:S05]  /*1f90*/  BSYNC.RECONVERGENT B3 ;  /* 0x0000000000037941 */ /* 0x000fea0003800200 */
.L_x_50:
        /* <DEDUP_REMOVED lines=31> */
.L_x_53:
[----:B------:R-:W-:Y:S05]  /*2190*/  BSYNC.RECONVERGENT B3 ;  /* 0x0000000000037941 */ /* 0x000fea0003800200 */
.L_x_52:
[----:B------:R-:W3:Y:S01]  /*21a0*/  LDG.E R34, desc[UR6][R34.64+0xc] ;  /* 0x00000c0622227981 */ /* 0x000ee2000c1e1900 */
[----:B------:R-:W-:Y:S01]  /*21b0*/  VIADD R41, R41, 0x4 ;  /* 0x0000000429297836 */ /* 0x000fe20000000000 */
[----:B------:R-:W-:Y:S04]  /*21c0*/  BSSY.RECONVERGENT B3, `(.L_x_54) ;  /* 0x000001f000037945 */ /* 0x000fe80003800200 */
[----:B------:R-:W-:Y:S02]  /*21d0*/  ISETP.NE.AND P1, PT, R41, R12, PT ;  /* 0x0000000c2900720c */ /* 0x000fe40003f25270 */
[----:B---3--:R-:W-:-:S13]  /*21e0*/  ISETP.NE.AND P2, PT, R34, R39, PT ;  /* 0x000000272200720c */ /* 0x008fda0003f45270 */
[----:B------:R-:W-:Y:S05]  /*21f0*/  @P2 BRA `(.L_x_55) ;  /* 0x00000000006c2947 */ /* 0x000fea0003800000 */
[----:B------:R-:W3:Y:S04]  /*2200*/  LDG.E R32, desc[UR6][R32.64+0xc] ;  /* 0x00000c0620207981 */ /* 0x000ee8000c1e1900 */
[----:B--2---:R-:W3:Y:S02]  /*2210*/  ATOMG.E.OR.STRONG.GPU PT, R31, desc[UR6][R28.64+0xc], RZ ;  /* 0x80000cff1c1f79a8 */ /* 0x004ee4000b1ef106 */
[----:B---3--:R-:W-:-:S04]  /*2220*/  VIADDMNMX R31, R32, -R31, RZ, !PT ;  /* 0x8000001f201f7246 */ /* 0x008fc800078001ff */
        /* <DEDUP_REMOVED lines=24> */
.L_x_55:
[----:B------:R-:W-:Y:S05]  /*23b0*/  BSYNC.RECONVERGENT B3 ;  /* 0x0000000000037941 */ /* 0x000fea0003800200 */
.L_x_54:
[----:B------:R-:W-:Y:S05]  /*23c0*/  @P1 BRA `(.L_x_56) ;  /* 0xfffffff400dc1947 */ /* 0x000fea000383ffff */
[----:B--23--:R-:W-:-:S07]  /*23d0*/  IMAD.MOV.U32 R29, RZ, RZ, R12 ;  /* 0x000000ffff1d7224 */ /* 0x00cfce00078e000c */
.L_x_47:
[----:B------:R-:W-:Y:S05]  /*23e0*/  @!P3 BRA `(.L_x_57) ;  /* 0x0000000400a8b947 */ /* 0x000fea0003800000 */
[----:B------:R-:W1:Y:S08]  /*23f0*/  LDC.64 R34, c[0x0][0x3a0] ;  /* 0x0000e800ff227b82 */ /* 0x000e700000000a00 */
[----:B------:R-:W2:Y:S08]  /*2400*/  LDC.64 R32, c[0x0][0x3a8] ;  /* 0x0000ea00ff207b82 */ /* 0x000eb00000000a00 */
[----:B------:R-:W3:Y:S01]  /*2410*/  LDC.64 R30, c[0x0][0x3c8] ;  /* 0x0000f200ff1e7b82 */ /* 0x000ee20000000a00 */
[----:B-1----:R-:W-:-:S05]  /*2420*/  IMAD.WIDE.U32 R34, R29, 0x4, R34 ;  /* 0x000000041d227825 */ /* 0x002fca00078e0022 */
[----:B------:R-:W4:Y:S01]  /*2430*/  LDG.E R10, desc[UR6][R34.64] ;  /* 0x00000006220a7981 */ /* 0x000f22000c1e1900 */
[----:B------:R-:W-:Y:S01]  /*2440*/  BSSY.RECONVERGENT B3, `(.L_x_58) ;  /* 0x0000021000037945 */ /* 0x000fe20003800200 */
[----:B------:R-:W-:Y:S01]  /*2450*/  ISETP.NE.AND P1, PT, R11, 0x1, PT ;  /* 0x000000010b00780c */ /* 0x000fe20003f25270 */
        /* <DEDUP_REMOVED lines=31> */
.L_x_59:
[----:B------:R-:W-:Y:S05]  /*2650*/  BSYNC.RECONVERGENT B3 ;  /* 0x0000000000037941 */ /* 0x000fea0003800200 */
.L_x_58:
[----:B------:R-:W-:Y:S04]  /*2660*/  BSSY.RECONVERGENT B3, `(.L_x_57) ;  /* 0x0000042000037945 */ /* 0x000fe80003800200 */
[----:B------:R-:W-:Y:S05]  /*2670*/  @!P1 BRA `(.L_x_60) ;  /* 0x0000000400009947 */ /* 0x000fea0003800000 */
[----:B--2---:R-:W2:Y:S01]  /*2680*/  LDG.E R10, desc[UR6][R34.64+0x4] ;  /* 0x00000406220a7981 */ /* 0x004ea2000c1e1900 */
[----:B------:R-:W-:Y:S01]  /*2690*/  BSSY.RECONVERGENT B4, `(.L_x_61) ;  /* 0x000001f000047945 */ /* 0x000fe20003800200 */
[----:B------:R-:W-:Y:S02]  /*26a0*/  ISETP.NE.AND P1, PT, R11, 0x2, PT ;  /* 0x000000020b00780c */ /* 0x000fe40003f25270 */
        /* <DEDUP_REMOVED lines=29> */
.L_x_62:
[----:B------:R-:W-:Y:S05]  /*2880*/  BSYNC.RECONVERGENT B4 ;  /* 0x0000000000047941 */ /* 0x000fea0003800200 */
.L_x_61:
[----:B------:R-:W-:Y:S05]  /*2890*/  @!P1 BRA `(.L_x_60) ;  /* 0x0000000000789947 */ /* 0x000fea0003800000 */
[----:B------:R-:W3:Y:S02]  /*28a0*/  LDG.E R34, desc[UR6][R34.64+0x8] ;  /* 0x0000080622227981 */ /* 0x000ee4000c1e1900 */
        /* <DEDUP_REMOVED lines=29> */
.L_x_60:
[----:B------:R-:W-:Y:S05]  /*2a80*/  BSYNC.RECONVERGENT B3 ;  /* 0x0000000000037941 */ /* 0x000fea0003800200 */
.L_x_57:
[----:B--23--:R-:W1:Y:S01]  /*2a90*/  LDC R30, c[0x0][0x3b4] ;  /* 0x0000ed00ff1e7b82 */ /* 0x00ce620000000800 */
[----:B------:R-:W-:Y:S02]  /*2aa0*/  IMAD.MOV.U32 R10, RZ, RZ, R0 ;  /* 0x000000ffff0a7224 */ /* 0x000fe400078e0000 */
[----:B-1----:R-:W-:-:S05]  /*2ab0*/  IMAD R29, R17, R30, R39 ;  /* 0x0000001e111d7224 */ /* 0x002fca00078e0227 */
[----:B------:R-:W-:Y:S02]  /*2ac0*/  ISETP.GT.U32.AND P1, PT, R20, R29, PT ;  /* 0x0000001d1400720c */ /* 0x000fe40003f24070 */
[----:B------:R-:W-:-:S04]  /*2ad0*/  SHF.R.S32.HI R32, RZ, 0x1f, R29 ;  /* 0x0000001fff207819 */ /* 0x000fc8000001141d */
[----:B------:R-:W-:-:S04]  /*2ae0*/  ISETP.GT.AND.EX P1, PT, R13, R32, PT, P1 ;  /* 0x000000200d00720c */ /* 0x000fc80003f24310 */
[----:B------:R-:W-:-:S13]  /*2af0*/  ISETP.LT.OR P1, PT, R29, RZ, !P1 ;  /* 0x000000ff1d00720c */ /* 0x000fda0004f21670 */
[----:B------:R-:W-:Y:S05]  /*2b00*/  @P1 BREAK B2 ;  /* 0x0000000000021942 */ /* 0x000fea0003800000 */
[----:B------:R-:W-:Y:S05]  /*2b10*/  @P1 BREAK B1 ;  /* 0x0000000000011942 */ /* 0x000fea0003800000 */
[----:B------:R-:W-:Y:S05]  /*2b20*/  @P1 BRA `(.L_x_12) ;  /* 0x00000008006c1947 */ /* 0x000fea0003800000 */
[----:B------:R-:W1:Y:S02]  /*2b30*/  LDCU.64 UR12, c[0x0][0x390] ;  /* 0x00007200ff0c77ac */ /* 0x000e640008000a00 */
[----:B-1----:R-:W-:-:S04]  /*2b40*/  LEA R28, P1, R29, UR12, 0x2 ;  /* 0x0000000c1d1c7c11 */ /* 0x002fc8000f8210ff */
[----:B------:R-:W-:-:S05]  /*2b50*/  LEA.HI.X R29, R29, UR13, R32, 0x2, P1 ;  /* 0x0000000d1d1d7c11 */ /* 0x000fca00088f1420 */
[----:B------:R-:W2:Y:S01]  /*2b60*/  LDG.E R31, desc[UR6][R28.64] ;  /* 0x000000061c1f7981 */ /* 0x000ea2000c1e1900 */
[----:B------:R-:W-:Y:S01]  /*2b70*/  ISETP.GE.AND P1, PT, R0, R19, PT ;  /* 0x000000130000720c */ /* 0x000fe20003f26270 */
[----:B------:R-:W-:-:S03]  /*2b80*/  IMAD.MOV.U32 R10, RZ, RZ, R0 ;  /* 0x000000ffff0a7224 */ /* 0x000fc600078e0000 */
[----:B--2---:R-:W-:-:S13]  /*2b90*/  ISETP.EQ.OR P1, PT, R31, -0x1, P1 ;  /* 0xffffffff1f00780c */ /* 0x004fda0000f22670 */
[----:B------:R-:W-:Y:S05]  /*2ba0*/  @P1 BREAK B2 ;  /* 0x0000000000021942 */ /* 0x000fea0003800000 */
[----:B------:R-:W-:Y:S05]  /*2bb0*/  @P1 BREAK B1 ;  /* 0x0000000000011942 */ /* 0x000fea0003800000 */
[----:B------:R-:W-:Y:S05]  /*2bc0*/  @P1 BRA `(.L_x_12) ;  /* 0x0000000800441947 */ /* 0x000fea0003800000 */
[----:B------:R-:W-:Y:S02]  /*2bd0*/  IMAD R33, R39, R30, R31 ;  /* 0x0000001e27217224 */ /* 0x000fe400078e021f */
[----:B------:R-:W-:-:S03]  /*2be0*/  IMAD.MOV.U32 R10, RZ, RZ, R0 ;  /* 0x000000ffff0a7224 */ /* 0x000fc600078e0000 */
[----:B------:R-:W-:-:S04]  /*2bf0*/  ISETP.GE.AND P1, PT, R33, R24, PT ;  /* 0x000000182100720c */ /* 0x000fc80003f26270 */
[----:B------:R-:W-:-:S13]  /*2c00*/  ISETP.LT.OR P1, PT, R33, RZ, P1 ;  /* 0x000000ff2100720c */ /* 0x000fda0000f21670 */
[----:B------:R-:W-:Y:S05]  /*2c10*/  @P1 BREAK B2 ;  /* 0x0000000000021942 */ /* 0x000fea0003800000 */
[----:B------:R-:W-:Y:S05]  /*2c20*/  @P1 BREAK B1 ;  /* 0x0000000000011942 */ /* 0x000fea0003800000 */
[----:B------:R-:W-:Y:S05]  /*2c30*/  @P1 BRA `(.L_x_12) ;  /* 0x0000000800281947 */ /* 0x000fea0003800000 */
[----:B------:R-:W1:Y:S02]  /*2c40*/  LDC.64 R28, c[0x0][0x3f8] ;  /* 0x0000fe00ff1c7b82 */ /* 0x000e640000000a00 */
[----:B-1----:R-:W-:-:S06]  /*2c50*/  IMAD.WIDE.U32 R28, R33, 0x4, R28 ;  /* 0x00000004211c7825 */ /* 0x002fcc00078e001c */
[----:B------:R-:W2:Y:S01]  /*2c60*/  LDG.E R28, desc[UR6][R28.64] ;  /* 0x000000061c1c7981 */ /* 0x000ea2000c1e1900 */
[----:B------:R-:W-:Y:S05]  /*2c70*/  @!P0 BREAK B2 ;  /* 0x0000000000028942 */ /* 0x000fea0003800000 */
[----:B------:R-:W-:Y:S05]  /*2c80*/  @!P0 BREAK B1 ;  /* 0x0000000000018942 */ /* 0x000fea0003800000 */
[----:B------:R-:W-:Y:S01]  /*2c90*/  IMAD.MOV.U32 R10, RZ, RZ, R26 ;  /* 0x000000ffff0a7224 */ /* 0x000fe200078e001a */
[----:B--2---:R-:W-:-:S04]  /*2ca0*/  IADD3 R37, P1, PT, R28, R37, RZ ;  /* 0x000000251c257210 */ /* 0x004fc80007f3e0ff */
[----:B------:R-:W-:Y:S01]  /*2cb0*/  LEA.HI.X.SX32 R36, R28, R36, 0x1, P1 ;  /* 0x000000241c247211 */ /* 0x000fe200008f0eff */
[----:B------:R-:W-:Y:S08]  /*2cc0*/  @!P0 BRA `(.L_x_12) ;  /* 0x0000000800048947 */ /* 0x000ff00003800000 */
[----:B------:R-:W1:Y:S01]  /*2cd0*/  LDC.64 R28, c[0x0][0x388] ;  /* 0x0000e200ff1c7b82 */ /* 0x000e620000000a00 */
[----:B------:R-:W-:-:S04]  /*2ce0*/  IMAD R33, R17, R30, R6 ;  /* 0x0000001e11217224 */ /* 0x000fc800078e0206 */
[----:B-1----:R-:W-:-:S06]  /*2cf0*/  IMAD.WIDE R28, R33, 0x8, R28 ;  /* 0x00000008211c7825 */ /* 0x002fcc00078e021c */
[----:B------:R-:W2:Y:S01]  /*2d00*/  LDG.E.64 R28, desc[UR6][R28.64] ;  /* 0x000000061c1c7981 */ /* 0x000ea2000c1e1b00 */
[-C--:B------:R-:W-:Y:S01]  /*2d10*/  ISETP.GT.U32.AND P2, PT, R37, R16.reuse, PT ;  /* 0x000000102500720c */ /* 0x080fe20003f44070 */
[----:B------:R-:W-:Y:S03]  /*2d20*/  BSSY.RECONVERGENT B3, `(.L_x_63) ;  /* 0x0000010000037945 */ /* 0x000fe60003800200 */
[----:B------:R-:W-:Y:S02]  /*2d30*/  ISETP.GT.AND.EX P2, PT, R36, R27, PT, P2 ;  /* 0x0000001b2400720c */ /* 0x000fe40003f44320 */
[----:B--2---:R-:W-:-:S04]  /*2d40*/  ISETP.GT.U32.AND P1, PT, R28, R16, PT ;  /* 0x000000101c00720c */ /* 0x004fc80003f24070 */
[----:B------:R-:W-:-:S04]  /*2d50*/  ISETP.GT.AND.EX P1, PT, R29, R27, PT, P1 ;  /* 0x0000001b1d00720c */ /* 0x000fc80003f24310 */
[----:B------:R-:W-:-:S04]  /*2d60*/  ISETP.LT.OR P1, PT, R8, 0x1, !P1 ;  /* 0x000000010800780c */ /* 0x000fc80004f21670 */
[----:B------:R-:W-:-:S13]  /*2d70*/  ISETP.EQ.OR P1, PT, R39, R6, P1 ;  /* 0x000000062700720c */ /* 0x000fda0000f22670 */
[----:B------:R-:W-:Y:S05]  /*2d80*/  @P1 BRA `(.L_x_64) ;  /* 0x0000000000241947 */ /* 0x000fea0003800000 */
[----:B------:R-:W-:-:S05]  /*2d90*/  IMAD R33, R4, R30, R9 ;  /* 0x0000001e04217224 */ /* 0x000fca00078e0209 */
[----:B------:R-:W-:-:S13]  /*2da0*/  ISETP.GE.AND P1, PT, R33, R18, PT ;  /* 0x000000122100720c */ /* 0x000fda0003f26270 */
[----:B------:R-:W1:Y:S01]  /*2db0*/  @!P1 LDC.64 R28, c[0x0][0x3e8] ;  /* 0x0000fa00ff1c9b82 */ /* 0x000e620000000a00 */
[----:B------:R-:W-:Y:S02]  /*2dc0*/  @!P1 VIADD R9, R9, 0x1 ;  /* 0x0000000109099836 */ /* 0x000fe40000000000 */
[----:B-1----:R-:W-:-:S05]  /*2dd0*/  @!P1 IMAD.WIDE R28, R33, 0xc, R28 ;  /* 0x0000000c211c9825 */ /* 0x002fca00078e021c */
[----:B------:R-:W-:Y:S04]  /*2de0*/  @!P1 STG.E desc[UR6][R28.64], R39 ;  /* 0x000000271c009986 */ /* 0x000fe8000c101906 */
[----:B------:R-:W-:Y:S04]  /*2df0*/  @!P1 STG.E desc[UR6][R28.64+0x4], RZ ;  /* 0x000004ff1c009986 */ /* 0x000fe8000c101906 */
[----:B------:R1:W-:Y:S02]  /*2e00*/  @!P1 STG.E desc[UR6][R28.64+0x8], R8 ;  /* 0x000008081c009986 */ /* 0x0003e4000c101906 */
[----:B-1----:R-:W-:-:S07]  /*2e10*/  @!P1 IMAD.MOV.U32 R8, RZ, RZ, RZ ;  /* 0x000000ffff089224 */ /* 0x002fce00078e00ff */
.L_x_64:
[----:B------:R-:W-:Y:S05]  /*2e20*/  BSYNC.RECONVERGENT B3 ;  /* 0x0000000000037941 */ /* 0x000fea0003800200 */
.L_x_63:
[----:B------:R-:W-:Y:S01]  /*2e30*/  ISETP.LT.OR P2, PT, R8, 0x1, !P2 ;  /* 0x000000010800780c */ /* 0x000fe20005741670 */
[----:B------:R-:W-:Y:S03]  /*2e40*/  BSSY.RECONVERGENT B3, `(.L_x_65) ;  /* 0x000000e000037945 */ /* 0x000fe60003800200 */
[----:B------:R-:W-:-:S13]  /*2e50*/  ISETP.NE.OR P2, PT, R39, R6, P2 ;  /* 0x000000062700720c */ /* 0x000fda0001745670 */
[----:B------:R-:W-:Y:S05]  /*2e60*/  @P2 BRA `(.L_x_66) ;  /* 0x00000000002c2947 */ /* 0x000fea0003800000 */
[----:B------:R-:W-:-:S05]  /*2e70*/  IMAD R33, R4, R30, R9 ;  /* 0x0000001e04217224 */ /* 0x000fca00078e0209 */
[----:B------:R-:W-:-:S13]  /*2e80*/  ISETP.GE.AND P1, PT, R33, R18, PT ;  /* 0x000000122100720c */ /* 0x000fda0003f26270 */
[----:B------:R-:W-:Y:S05]  /*2e90*/  @P1 BRA `(.L_x_66) ;  /* 0x0000000000201947 */ /* 0x000fea0003800000 */
[----:B------:R-:W1:Y:S01]  /*2ea0*/  LDC.64 R28, c[0x0][0x3e8] ;  /* 0x0000fa00ff1c7b82 */ /* 0x000e620000000a00 */
[----:B------:R-:W-:Y:S01]  /*2eb0*/  REDG.E.ADD.STRONG.GPU desc[UR6][R2.64], R8 ;  /* 0x000000080200798e */ /* 0x000fe2000c12e106 */
[----:B------:R-:W-:Y:S02]  /*2ec0*/  VIADD R9, R9, 0x1 ;  /* 0x0000000109097836 */ /* 0x000fe40000000000 */
[----:B-1----:R-:W-:-:S05]  /*2ed0*/  IMAD.WIDE R28, R33, 0xc, R28 ;  /* 0x0000000c211c7825 */ /* 0x002fca00078e021c */
[----:B------:R-:W-:Y:S04]  /*2ee0*/  STG.E desc[UR6][R28.64], R6 ;  /* 0x000000061c007986 */ /* 0x000fe8000c101906 */
[----:B------:R-:W-:Y:S04]  /*2ef0*/  STG.E desc[UR6][R28.64+0x4], RZ ;  /* 0x000004ff1c007986 */ /* 0x000fe8000c101906 */
[----:B------:R1:W-:Y:S02]  /*2f00*/  STG.E desc[UR6][R28.64+0x8], R8 ;  /* 0x000008081c007986 */ /* 0x0003e4000c101906 */
[----:B-1----:R-:W-:-:S07]  /*2f10*/  IMAD.MOV.U32 R8, RZ, RZ, RZ ;  /* 0x000000ffff087224 */ /* 0x002fce00078e00ff */
.L_x_66:
[----:B------:R-:W-:Y:S05]  /*2f20*/  BSYNC.RECONVERGENT B3 ;  /* 0x0000000000037941 */ /* 0x000fea0003800200 */
.L_x_65:
[----:B------:R-:W-:-:S04]  /*2f30*/  VIMNMX R10, PT, PT, R7, R8, !PT ;  /* 0x00000008070a7248 */ /* 0x000fc80007fe0100 */
[----:B------:R-:W-:Y:S01]  /*2f40*/  ISETP.GE.AND P1, PT, R10, 0x1, PT ;  /* 0x000000010a00780c */ /* 0x000fe20003f26270 */
[----:B------:R-:W-:-:S12]  /*2f50*/  IMAD.MOV.U32 R10, RZ, RZ, R0 ;  /* 0x000000ffff0a7224 */ /* 0x000fd800078e0000 */
[----:B------:R-:W-:Y:S05]  /*2f60*/  @!P1 BREAK B2 ;  /* 0x0000000000029942 */ /* 0x000fea0003800000 */
[----:B------:R-:W-:Y:S05]  /*2f70*/  @!P1 BREAK B1 ;  /* 0x0000000000019942 */ /* 0x000fea0003800000 */
[----:B------:R-:W-:Y:S05]  /*2f80*/  @!P1 BRA `(.L_x_12) ;  /* 0x0000000400549947 */ /* 0x000fea0003800000 */
[----:B------:R-:W-:Y:S01]  /*2f90*/  IMAD.IADD R10, R5, 0x1, R0 ;  /* 0x00000001050a7824 */ /* 0x000fe200078e0200 */
[----:B------:R-:W-:Y:S01]  /*2fa0*/  ISETP.NE.AND P2, PT, R31, R25, PT ;  /* 0x000000191f00720c */ /* 0x000fe20003f45270 */
[----:B------:R-:W-:-:S03]  /*2fb0*/  IMAD.MOV.U32 R39, RZ, RZ, R31 ;  /* 0x000000ffff277224 */ /* 0x000fc600078e001f */
[----:B------:R-:W-:-:S13]  /*2fc0*/  ISETP.GE.AND P1, PT, R10, UR5, PT ;  /* 0x000000050a007c0c */ /* 0x000fda000bf26270 */
[----:B------:R-:W-:-:S04]  /*2fd0*/  @!P1 IMAD.WIDE R28, R0, 0x4, R22 ;  /* 0x00000004001c9825 */ /* 0x000fc800078e0216 */
[----:B------:R-:W-:Y:S01]  /*2fe0*/  @!P1 VIADD R10, R0, 0x1 ;  /* 0x00000001000a9836 */ /* 0x000fe20000000000 */
[----:B------:R1:W-:Y:S03]  /*2ff0*/  @!P1 STG.E desc[UR6][R28.64], R31 ;  /* 0x0000001f1c009986 */ /* 0x0003e6000c101906 */
[----:B------:R-:W-:Y:S01]  /*3000*/  @!P1 IMAD.MOV.U32 R0, RZ, RZ, R10 ;  /* 0x000000ffff009224 */ /* 0x000fe200078e000a */
[----:B------:R-:W-:Y:S06]  /*3010*/  @P2 BRA `(.L_x_67) ;  /* 0xffffffe800a42947 */ /* 0x000fec000383ffff */
[----:B------:R-:W-:Y:S05]  /*3020*/  BSYNC B2 ;  /* 0x0000000000027941 */ /* 0x000fea0003800000 */
.L_x_46:
[----:B------:R-:W2:Y:S02]  /*3030*/  LDC.64 R26, c[0x0][0x3a8] ;  /* 0x0000ea00ff1a7b82 */ /* 0x000ea40000000a00 */
[----:B--2---:R-:W-:-:S06]  /*3040*/  IMAD.WIDE R26, R17, 0x4, R26 ;  /* 0x00000004111a7825 */ /* 0x004fcc00078e021a */
[----:B------:R-:W2:Y:S04]  /*3050*/  LDG.E R26, desc[UR6][R26.64] ;  /* 0x000000061a1a7981 */ /* 0x000ea8000c1e1900 */
[----:B-1----:R-:W2:Y:S01]  /*3060*/  ATOMG.E.OR.STRONG.GPU PT, R29, desc[UR6][R2.64], RZ ;  /* 0x800000ff021d79a8 */ /* 0x002ea2000b1ef106 */
[----:B------:R-:W-:Y:S01]  /*3070*/  BSSY.RECONVERGENT B2, `(.L_x_68) ;  /* 0x0000014000027945 */ /* 0x000fe20003800200 */
[----:B------:R-:W-:Y:S01]  /*3080*/  IMAD.IADD R16, R16, 0x1, -R37 ;  /* 0x0000000110107824 */ /* 0x000fe200078e0a25 */
[----:B--2---:R-:W-:-:S04]  /*3090*/  VIADDMNMX R29, R26, -R29, RZ, !PT ;  /* 0x8000001d1a1d7246 */ /* 0x004fc800078001ff */
[----:B------:R-:W-:-:S04]  /*30a0*/  VIMNMX R10, PT, PT, R8, R29, PT ;  /* 0x0000001d080a7248 */ /* 0x000fc80003fe0100 */
[----:B------:R-:W-:-:S04]  /*30b0*/  VIADDMNMX R31, R29, -R10, R7, PT ;  /* 0x8000000a1d1f7246 */ /* 0x000fc80003800107 */
[----:B0-----:R-:W-:-:S04]  /*30c0*/  VIMNMX R6, PT, PT, R10, R31, !PT ;  /* 0x0000001f0a067248 */ /* 0x001fc80007fe0100 */
[----:B------:R-:W-:-:S13]  /*30d0*/  ISETP.GE.AND P0, PT, R6, 0x1, PT ;  /* 0x000000010600780c */ /* 0x000fda0003f06270 */
[----:B------:R-:W-:Y:S05]  /*30e0*/  @!P0 BRA `(.L_x_69) ;  /* 0x0000000000308947 */ /* 0x000fea0003800000 */
[----:B------:R-:W-:Y:S02]  /*30f0*/  IMAD R33, R4, R30, R9 ;  /* 0x0000001e04217224 */ /* 0x000fe400078e0209 */
[----:B------:R-:W-:-:S03]  /*3100*/  IMAD.IADD R29, R10, 0x1, R31 ;  /* 0x000000010a1d7824 */ /* 0x000fc600078e021f */
[----:B------:R-:W-:Y:S02]  /*3110*/  ISETP.GE.AND P0, PT, R33, R18, PT ;  /* 0x000000122100720c */ /* 0x000fe40003f06270 */
[----:B------:R0:W-:Y:S11]  /*3120*/  REDG.E.ADD.STRONG.GPU desc[UR6][R2.64], R29 ;  /* 0x0000001d0200798e */ /* 0x0001f6000c12e106 */
[----:B------:R-:W1:Y:S01]  /*3130*/  @!P0 LDC.64 R26, c[0x0][0x3e8] ;  /* 0x0000fa00ff1a8b82 */ /* 0x000e620000000a00 */
[----:B------:R-:W-:-:S02]  /*3140*/  @!P0 IMAD.IADD R8, R8, 0x1, -R10 ;  /* 0x0000000108088824 */ /* 0x000fc400078e0a0a */
[----:B------:R-:W-:Y:S02]  /*3150*/  @!P0 IMAD.IADD R7, R7, 0x1, -R31 ;  /* 0x0000000107078824 */ /* 0x000fe400078e0a1f */
[----:B------:R-:W-:Y:S02]  /*3160*/  @!P0 VIADD R9, R9, 0x1 ;  /* 0x0000000109098836 */ /* 0x000fe40000000000 */
[----:B-1----:R-:W-:-:S05]  /*3170*/  @!P0 IMAD.WIDE R26, R33, 0xc, R26 ;  /* 0x0000000c211a8825 */ /* 0x002fca00078e021a */
[----:B------:R0:W-:Y:S04]  /*3180*/  @!P0 STG.E desc[UR6][R26.64], R25 ;  /* 0x000000191a008986 */ /* 0x0001e8000c101906 */
[----:B------:R0:W-:Y:S04]  /*3190*/  @!P0 STG.E desc[UR6][R26.64+0x4], R31 ;  /* 0x0000041f1a008986 */ /* 0x0001e8000c101906 */
[----:B------:R0:W-:Y:S02]  /*31a0*/  @!P0 STG.E desc[UR6][R26.64+0x8], R10 ;  /* 0x0000080a1a008986 */ /* 0x0001e4000c101906 */
.L_x_69:
[----:B------:R-:W-:Y:S05]  /*31b0*/  BSYNC.RECONVERGENT B2 ;  /* 0x0000000000027941 */ /* 0x000fea0003800200 */
.L_x_68:
[----:B0-----:R-:W-:Y:S02]  /*31c0*/  IMAD.MOV.U32 R10, RZ, RZ, R0 ;  /* 0x000000ffff0a7224 */ /* 0x001fe400078e0000 */
[----:B------:R-:W-:Y:S01]  /*31d0*/  IMAD.MOV.U32 R6, RZ, RZ, R25 ;  /* 0x000000ffff067224 */ /* 0x000fe200078e0019 */
[----:B------:R-:W-:Y:S06]  /*31e0*/  BRA `(.L_x_70) ;  /* 0x0000000000707947 */ /* 0x000fec0003800000 */
.L_x_45:
[----:B------:R-:W1:Y:S08]  /*31f0*/  LDC.64 R2, c[0x0][0x3a8] ;  /* 0x0000ea00ff027b82 */ /* 0x000e700000000a00 */
[----:B------:R-:W2:Y:S01]  /*3200*/  LDC.64 R28, c[0x0][0x3c8] ;  /* 0x0000f200ff1c7b82 */ /* 0x000ea20000000a00 */
[----:B-1----:R-:W-:-:S06]  /*3210*/  IMAD.WIDE R2, R17, 0x4, R2 ;  /* 0x0000000411027825 */ /* 0x002fcc00078e0202 */
[----:B------:R-:W3:Y:S01]  /*3220*/  LDG.E R2, desc[UR6][R2.64] ;  /* 0x0000000602027981 */ /* 0x000ee2000c1e1900 */
[----:B--2---:R-:W-:-:S05]  /*3230*/  IMAD.WIDE R28, R17, 0x4, R28 ;  /* 0x00000004111c7825 */ /* 0x004fca00078e021c */
[----:B------:R-:W3:Y:S01]  /*3240*/  ATOMG.E.OR.STRONG.GPU PT, R25, desc[UR6][R28.64], RZ ;  /* 0x800000ff1c1979a8 */ /* 0x000ee2000b1ef106 */
[----:B------:R-:W-:Y:S01]  /*3250*/  BSSY.RECONVERGENT B2, `(.L_x_70) ;  /* 0x0000015000027945 */ /* 0x000fe20003800200 */
[----:B---3--:R-:W-:-:S04]  /*3260*/  VIADDMNMX R25, R2, -R25, RZ, !PT ;  /* 0x8000001902197246 */ /* 0x008fc800078001ff */
[----:B------:R-:W-:-:S04]  /*3270*/  VIMNMX R27, PT, PT, R8, R25, PT ;  /* 0x00000019081b7248 */ /* 0x000fc80003fe0100 */
[----:B------:R-:W-:-:S04]  /*3280*/  VIADDMNMX R30, R25, -R27, R7, PT ;  /* 0x8000001b191e7246 */ /* 0x000fc80003800107 */
[----:B------:R-:W-:-:S04]  /*3290*/  VIMNMX R0, PT, PT, R27, R30, !PT ;  /* 0x0000001e1b007248 */ /* 0x000fc80007fe0100 */
[----:B------:R-:W-:-:S13]  /*32a0*/  ISETP.GE.AND P0, PT, R0, 0x1, PT ;  /* 0x000000010000780c */ /* 0x000fda0003f06270 */
[----:B------:R-:W-:Y:S05]  /*32b0*/  @!P0 BRA `(.L_x_71) ;  /* 0x0000000000388947 */ /* 0x000fea0003800000 */
[----:B------:R-:W1:Y:S01]  /*32c0*/  LDCU UR4, c[0x0][0x3b4] ;  /* 0x00007680ff0477ac */ /* 0x000e620008000800 */
[----:B------:R-:W-:-:S05]  /*32d0*/  IMAD.IADD R25, R27, 0x1, R30 ;  /* 0x000000011b197824 */ /* 0x000fca00078e021e */
[----:B------:R2:W-:Y:S01]  /*32e0*/  REDG.E.ADD.STRONG.GPU desc[UR6][R28.64], R25 ;  /* 0x000000191c00798e */ /* 0x0005e2000c12e106 */
[----:B-1----:R-:W-:-:S05]  /*32f0*/  IMAD R31, R4, UR4, R9 ;  /* 0x00000004041f7c24 */ /* 0x002fca000f8e0209 */
[----:B------:R-:W-:-:S13]  /*3300*/  ISETP.GE.AND P0, PT, R31, R18, PT ;  /* 0x000000121f00720c */ /* 0x000fda0003f06270 */
[----:B------:R-:W1:Y:S01]  /*3310*/  @!P0 LDC.64 R2, c[0x0][0x3e8] ;  /* 0x0000fa00ff028b82 */ /* 0x000e620000000a00 */
[----:B------:R-:W-:Y:S02]  /*3320*/  @!P0 IMAD.IADD R8, R8, 0x1, -R27 ;  /* 0x0000000108088824 */ /* 0x000fe400078e0a1b */
[----:B------:R-:W-:Y:S02]  /*3330*/  @!P0 IMAD.IADD R7, R7, 0x1, -R30 ;  /* 0x0000000107078824 */ /* 0x000fe400078e0a1e */
[----:B------:R-:W-:Y:S02]  /*3340*/  @!P0 IMAD.MOV.U32 R10, RZ, RZ, R26 ;  /* 0x000000ffff0a8224 */ /* 0x000fe400078e001a */
[----:B------:R-:W-:Y:S02]  /*3350*/  @!P0 VIADD R9, R9, 0x1 ;  /* 0x0000000109098836 */ /* 0x000fe40000000000 */
[----:B-1----:R-:W-:-:S05]  /*3360*/  @!P0 IMAD.WIDE R2, R31, 0xc, R2 ;  /* 0x0000000c1f028825 */ /* 0x002fca00078e0202 */
[----:B------:R2:W-:Y:S04]  /*3370*/  @!P0 STG.E desc[UR6][R2.64], R6 ;  /* 0x0000000602008986 */ /* 0x0005e8000c101906 */
[----:B------:R2:W-:Y:S04]  /*3380*/  @!P0 STG.E desc[UR6][R2.64+0x4], R30 ;  /* 0x0000041e02008986 */ /* 0x0005e8000c101906 */
[----:B------:R2:W-:Y:S02]  /*3390*/  @!P0 STG.E desc[UR6][R2.64+0x8], R27 ;  /* 0x0000081b02008986 */ /* 0x0005e4000c101906 */
.L_x_71:
[----:B------:R-:W-:Y:S05]  /*33a0*/  BSYNC.RECONVERGENT B2 ;  /* 0x0000000000027941 */ /* 0x000fea0003800200 */
.L_x_70:
[----:B------:R-:W-:Y:S05]  /*33b0*/  BSYNC B1 ;  /* 0x0000000000017941 */ /* 0x000fea0003800000 */
.L_x_44:
[----:B------:R-:W-:Y:S01]  /*33c0*/  VIADD R15, R15, 0x1 ;  /* 0x000000010f0f7836 */ /* 0x000fe20000000000 */
[----:B------:R-:W-:Y:S02]  /*33d0*/  VIMNMX R0, PT, PT, R7, R8, !PT ;  /* 0x0000000807007248 */ /* 0x000fe40007fe0100 */
[----:B------:R-:W-:Y:S02]  /*33e0*/  ISETP.GE.AND P0, PT, R10, R19, PT ;  /* 0x000000130a00720c */ /* 0x000fe40003f06270 */
[----:B------:R-:W-:Y:S02]  /*33f0*/  ISETP.GT.AND P1, PT, R0, RZ, PT ;  /* 0x000000ff0000720c */ /* 0x000fe40003f24270 */
[----:B------:R-:W-:-:S13]  /*3400*/  ISETP.LT.AND P0, PT, R15, R14, !P0 ;  /* 0x0000000e0f00720c */ /* 0x000fda0004701270 */
[----:B------:R-:W-:Y:S05]  /*3410*/  @P0 BRA P1, `(.L_x_72) ;  /* 0xffffffcc00d80947 */ /* 0x000fea000083ffff */
[----:B------:R-:W-:Y:S05]  /*3420*/  BRA `(.L_x_12) ;  /* 0x00000000002c7947 */ /* 0x000fea0003800000 */
.L_x_43:
[----:B------:R-:W1:Y:S02]  /*3430*/  LDCU UR4, c[0x0][0x3b4] ;  /* 0x00007680ff0477ac */ /* 0x000e640008000800 */
[----:B-1----:R-:W-:-:S05]  /*3440*/  IMAD R5, R4, UR4, R9 ;  /* 0x0000000404057c24 */ /* 0x002fca000f8e0209 */
[----:B------:R-:W-:-:S13]  /*3450*/  ISETP.GE.AND P0, PT, R5, R18, PT ;  /* 0x000000120500720c */ /* 0x000fda0003f06270 */
[----:B------:R-:W1:Y:S01]  /*3460*/  @!P0 LDC.64 R2, c[0x0][0x3e8] ;  /* 0x0000fa00ff028b82 */ /* 0x000e620000000a00 */
[----:B------:R-:W-:Y:S02]  /*3470*/  @!P0 VIADD R9, R9, 0x1 ;  /* 0x0000000109098836 */ /* 0x000fe40000000000 */
[----:B-1----:R-:W-:-:S05]  /*3480*/  @!P0 IMAD.WIDE R2, R5, 0xc, R2 ;  /* 0x0000000c05028825 */ /* 0x002fca00078e0202 */
[----:B------:R-:W-:Y:S04]  /*3490*/  @!P0 STG.E desc[UR6][R2.64], R6 ;  /* 0x0000000602008986 */ /* 0x000fe8000c101906 */
[----:B------:R1:W-:Y:S04]  /*34a0*/  @!P0 STG.E desc[UR6][R2.64+0x4], R7 ;  /* 0x0000040702008986 */ /* 0x0003e8000c101906 */
[----:B------:R2:W-:Y:S01]  /*34b0*/  @!P0 STG.E desc[UR6][R2.64+0x8], R8 ;  /* 0x0000080802008986 */ /* 0x0005e2000c101906 */
[----:B-1----:R-:W-:Y:S02]  /*34c0*/  @!P0 IMAD.MOV.U32 R7, RZ, RZ, RZ ;  /* 0x000000ffff078224 */ /* 0x002fe400078e00ff */
[----:B--2---:R-:W-:-:S07]  /*34d0*/  @!P0 IMAD.MOV.U32 R8, RZ, RZ, RZ ;  /* 0x000000ffff088224 */ /* 0x004fce00078e00ff */
.L_x_12:
[----:B------:R-:W-:Y:S05]  /*34e0*/  BSYNC B0 ;  /* 0x0000000000007941 */ /* 0x000fea0003800000 */
.L_x_11:
[----:B------:R-:W1:Y:S01]  /*34f0*/  LDC.64 R12, c[0x0][0x3d0] ;  /* 0x0000f400ff0c7b82 */ /* 0x000e620000000a00 */
[----:B------:R-:W-:Y:S01]  /*3500*/  VIMNMX R0, PT, PT, R8, R7, !PT ;  /* 0x0000000708007248 */ /* 0x000fe20007fe0100 */
[----:B------:R-:W-:Y:S03]  /*3510*/  BSSY.RECONVERGENT B0, `(.L_x_73) ;  /* 0x000000f000007945 */ /* 0x000fe60003800200 */
[----:B------:R-:W-:-:S03]  /*3520*/  ISETP.GE.AND P0, PT, R0, 0x1, PT ;  /* 0x000000010000780c */ /* 0x000fc60003f06270 */
[----:B------:R-:W3:Y:S10]  /*3530*/  LDC.64 R14, c[0x0][0x3e0] ;  /* 0x0000f800ff0e7b82 */ /* 0x000ef40000000a00 */
[----:B------:R-:W-:Y:S05]  /*3540*/  @!P0 BRA `(.L_x_74) ;  /* 0x00000000002c8947 */ /* 0x000fea0003800000 */
[----:B------:R-:W4:Y:S01]  /*3550*/  LDCU UR12, c[0x0][0x3b4] ;  /* 0x00007680ff0c77ac */ /* 0x000f220008000800 */
[----:B------:R-:W5:Y:S01]  /*3560*/  LDCU UR4, c[0x0][0x380] ;  /* 0x00007000ff0477ac */ /* 0x000f620008000800 */
[----:B----4-:R-:W-:Y:S01]  /*3570*/  IMAD R5, R4, UR12, R9 ;  /* 0x0000000c04057c24 */ /* 0x010fe2000f8e0209 */
[----:B-----5:R-:W-:-:S06]  /*3580*/  UIMAD UR4, UR4, UR12, URZ ;  /* 0x0000000c040472a4 */ /* 0x020fcc000f8e02ff */
[----:B------:R-:W-:-:S13]  /*3590*/  ISETP.GE.AND P0, PT, R5, UR4, PT ;  /* 0x0000000405007c0c */ /* 0x000fda000bf06270 */
[----:B--2---:R-:W2:Y:S01]  /*35a0*/  @!P0 LDC.64 R2, c[0x0][0x3e8] ;  /* 0x0000fa00ff028b82 */ /* 0x004ea20000000a00 */
[----:B------:R-:W-:Y:S02]  /*35b0*/  @!P0 VIADD R9, R9, 0x1 ;  /* 0x0000000109098836 */ /* 0x000fe40000000000 */
[----:B--2---:R-:W-:-:S05]  /*35c0*/  @!P0 IMAD.WIDE R2, R5, 0xc, R2 ;  /* 0x0000000c05028825 */ /* 0x004fca00078e0202 */
[----:B------:R4:W-:Y:S04]  /*35d0*/  @!P0 STG.E desc[UR6][R2.64], R6 ;  /* 0x0000000602008986 */ /* 0x0009e8000c101906 */
[----:B------:R4:W-:Y:S04]  /*35e0*/  @!P0 STG.E desc[UR6][R2.64+0x4], R7 ;  /* 0x0000040702008986 */ /* 0x0009e8000c101906 */
[----:B------:R4:W-:Y:S02]  /*35f0*/  @!P0 STG.E desc[UR6][R2.64+0x8], R8 ;  /* 0x0000080802008986 */ /* 0x0009e4000c101906 */
.L_x_74:
[----:B------:R-:W-:Y:S05]  /*3600*/  BSYNC.RECONVERGENT B0 ;  /* 0x0000000000007941 */ /* 0x000fea0003800200 */
.L_x_73:
[----:B------:R-:W5:Y:S01]  /*3610*/  LDCU UR4, c[0x0][0x3f0] ;  /* 0x00007e00ff0477ac */ /* 0x000f620008000800 */
[C---:B-12-4-:R-:W-:Y:S01]  /*3620*/  IMAD.WIDE R2, R4.reuse, 0x4, R12 ;  /* 0x0000000404027825 */ /* 0x056fe200078e020c */
[----:B------:R-:W1:Y:S03]  /*3630*/  LDCU UR12, c[0x0][0x3b4] ;  /* 0x00007680ff0c77ac */ /* 0x000e660008000800 */
[----:B---3--:R-:W-:Y:S01]  /*3640*/  IMAD.WIDE R4, R4, 0x4, R14 ;  /* 0x0000000404047825 */ /* 0x008fe200078e020e */
[----:B-----5:R-:W-:Y:S02]  /*3650*/  VIMNMX R7, PT, PT, R10, UR4, PT ;  /* 0x000000040a077c48 */ /* 0x020fe4000bfe0100 */
[----:B-1----:R-:W-:-:S03]  /*3660*/  VIMNMX R9, PT, PT, R9, UR12, PT ;  /* 0x0000000c09097c48 */ /* 0x002fc6000bfe0100 */
[----:B------:R-:W-:Y:S04]  /*3670*/  STG.E desc[UR6][R2.64], R7 ;  /* 0x0000000702007986 */ /* 0x000fe8000c101906 */
[----:B------:R-:W-:Y:S01]  /*3680*/  STG.E desc[UR6][R4.64], R9 ;  /* 0x0000000904007986 */ /* 0x000fe2000c101906 */
[----:B------:R-:W-:Y:S05]  /*3690*/  EXIT ;  /* 0x000000000000794d */ /* 0x000fea0003800000 */
        .weak           $__internal_0_$__cuda_sm3x_div_rn_noftz_f32_slowpath
        .type           $__internal_0_$__cuda_sm3x_div_rn_noftz_f32_slowpath,@function
        .size           $__internal_0_$__cuda_sm3x_div_rn_noftz_f32_slowpath,(.L_x_120 - $__internal_0_$__cuda_sm3x_div_rn_noftz_f32_slowpath)
$__internal_0_$__cuda_sm3x_div_rn_noftz_f32_slowpath:
[----:B------:R-:W-:Y:S01]  /*36a0*/  SHF.R.U32.HI R30, RZ, 0x17, R3 ;  /* 0x00000017ff1e7819 */ /* 0x000fe20000011603 */
[----:B------:R-:W-:Y:S01]  /*36b0*/  BSSY.RECONVERGENT B1, `(.L_x_75) ;  /* 0x0000062000017945 */ /* 0x000fe20003800200 */
[----:B------:R-:W-:Y:S02]  /*36c0*/  SHF.R.U32.HI R35, RZ, 0x17, R0 ;  /* 0x00000017ff237819 */ /* 0x000fe40000011600 */
[----:B------:R-:W-:Y:S02]  /*36d0*/  LOP3.LUT R30, R30, 0xff, RZ, 0xc0, !PT ;  /* 0x000000ff1e1e7812 */ /* 0x000fe400078ec0ff */
[----:B------:R-:W-:-:S03]  /*36e0*/  LOP3.LUT R35, R35, 0xff, RZ, 0xc0, !PT ;  /* 0x000000ff23237812 */ /* 0x000fc600078ec0ff */
[----:B------:R-:W-:Y:S02]  /*36f0*/  VIADD R36, R30, 0xffffffff ;  /* 0xffffffff1e247836 */ /* 0x000fe40000000000 */
[----:B------:R-:W-:-:S03]  /*3700*/  VIADD R37, R35, 0xffffffff ;  /* 0xffffffff23257836 */ /* 0x000fc60000000000 */
[----:B------:R-:W-:-:S04]  /*3710*/  ISETP.GT.U32.AND P0, PT, R36, 0xfd, PT ;  /* 0x000000fd2400780c */ /* 0x000fc80003f04070 */
[----:B------:R-:W-:-:S13]  /*3720*/  ISETP.GT.U32.OR P0, PT, R37, 0xfd, P0 ;  /* 0x000000fd2500780c */ /* 0x000fda0000704470 */
[----:B------:R-:W-:Y:S01]  /*3730*/  @!P0 IMAD.MOV.U32 R31, RZ, RZ, RZ ;  /* 0x000000ffff1f8224 */ /* 0x000fe200078e00ff */
[----:B------:R-:W-:Y:S06]  /*3740*/  @!P0 BRA `(.L_x_76) ;  /* 0x00000000005c8947 */ /* 0x000fec0003800000 */
[----:B------:R-:W-:Y:S02]  /*3750*/  FSETP.GTU.FTZ.AND P0, PT, |R0|, +INF , PT ;  /* 0x7f8000000000780b */ /* 0x000fe40003f1c200 */
[----:B------:R-:W-:-:S04]  /*3760*/  FSETP.GTU.FTZ.AND P1, PT, |R3|, +INF , PT ;  /* 0x7f8000000300780b */ /* 0x000fc80003f3c200 */
[----:B------:R-:W-:-:S13]  /*3770*/  PLOP3.LUT P0, PT, P0, P1, PT, 0xf8, 0x8f ;  /* 0x00000000008f781c */ /* 0x000fda0000703f70 */
[----:B------:R-:W-:Y:S05]  /*3780*/  @P0 BRA `(.L_x_77) ;  /* 0x00000004004c0947 */ /* 0x000fea0003800000 */
[----:B------:R-:W-:-:S13]  /*3790*/  LOP3.LUT P0, RZ, R3, 0x7fffffff, R0, 0xc8, !PT ;  /* 0x7fffffff03ff7812 */ /* 0x000fda000780c800 */
[----:B------:R-:W-:Y:S05]  /*37a0*/  @!P0 BRA `(.L_x_78) ;  /* 0x00000004003c8947 */ /* 0x000fea0003800000 */
[C---:B------:R-:W-:Y:S02]  /*37b0*/  FSETP.NEU.FTZ.AND P2, PT, |R0|.reuse, +INF , PT ;  /* 0x7f8000000000780b */ /* 0x040fe40003f5d200 */
[----:B------:R-:W-:Y:S02]  /*37c0*/  FSETP.NEU.FTZ.AND P1, PT, |R3|, +INF , PT ;  /* 0x7f8000000300780b */ /* 0x000fe40003f3d200 */
[----:B------:R-:W-:-:S11]  /*37d0*/  FSETP.NEU.FTZ.AND P0, PT, |R0|, +INF , PT ;  /* 0x7f8000000000780b */ /* 0x000fd60003f1d200 */
[----:B------:R-:W-:Y:S05]  /*37e0*/  @!P1 BRA !P2, `(.L_x_78) ;  /* 0x00000004002c9947 */ /* 0x000fea0005000000 */
[----:B------:R-:W-:-:S04]  /*37f0*/  LOP3.LUT P2, RZ, R0, 0x7fffffff, RZ, 0xc0, !PT ;  /* 0x7fffffff00ff7812 */ /* 0x000fc8000784c0ff */
[----:B------:R-:W-:-:S13]  /*3800*/  PLOP3.LUT P1, PT, P1, P2, PT, 0x2f, 0xf2 ;  /* 0x0000000000f2781c */ /* 0x000fda0000f24577 */
[----:B------:R-:W-:Y:S05]  /*3810*/  @P1 BRA `(.L_x_79) ;  /* 0x0000000400181947 */ /* 0x000fea0003800000 */
[----:B------:R-:W-:-:S04]  /*3820*/  LOP3.LUT P1, RZ, R3, 0x7fffffff, RZ, 0xc0, !PT ;  /* 0x7fffffff03ff7812 */ /* 0x000fc8000782c0ff */
[----:B------:R-:W-:-:S13]  /*3830*/  PLOP3.LUT P0, PT, P0, P1, PT, 0x2f, 0xf2 ;  /* 0x0000000000f2781c */ /* 0x000fda0000702577 */
[----:B------:R-:W-:Y:S05]  /*3840*/  @P0 BRA `(.L_x_80) ;  /* 0x0000000400000947 */ /* 0x000fea0003800000 */
[----:B------:R-:W-:Y:S02]  /*3850*/  ISETP.GE.AND P0, PT, R37, RZ, PT ;  /* 0x000000ff2500720c */ /* 0x000fe40003f06270 */
[----:B------:R-:W-:-:S11]  /*3860*/  ISETP.GE.AND P1, PT, R36, RZ, PT ;  /* 0x000000ff2400720c */ /* 0x000fd60003f26270 */
[----:B------:R-:W-:Y:S02]  /*3870*/  @P0 IMAD.MOV.U32 R31, RZ, RZ, RZ ;  /* 0x000000ffff1f0224 */ /* 0x000fe400078e00ff */
[----:B------:R-:W-:Y:S01]  /*3880*/  @!P0 FFMA R0, R0, 1.84467440737095516160e+19, RZ ;  /* 0x5f80000000008823 */ /* 0x000fe200000000ff */
[----:B------:R-:W-:Y:S02]  /*3890*/  @!P0 IMAD.MOV.U32 R31, RZ, RZ, -0x40 ;  /* 0xffffffc0ff1f8424 */ /* 0x000fe400078e00ff */
[----:B------:R-:W-:Y:S02]  /*38a0*/  @!P1 FFMA R3, R3, 1.84467440737095516160e+19, RZ ;  /* 0x5f80000003039823 */ /* 0x000fe400000000ff */
[----:B------:R-:W-:-:S07]  /*38b0*/  @!P1 VIADD R31, R31, 0x40 ;  /* 0x000000401f1f9836 */ /* 0x000fce0000000000 */
.L_x_76:
[----:B------:R-:W-:Y:S01]  /*38c0*/  LEA R36, R30, 0xc0800000, 0x17 ;  /* 0xc08000001e247811 */ /* 0x000fe200078eb8ff */
[----:B------:R-:W-:Y:S01]  /*38d0*/  VIADD R35, R35, 0xffffff81 ;  /* 0xffffff8123237836 */ /* 0x000fe20000000000 */
[----:B------:R-:W-:Y:S03]  /*38e0*/  BSSY.RECONVERGENT B2, `(.L_x_81) ;  /* 0x0000035000027945 */ /* 0x000fe60003800200 */
[----:B------:R-:W-:Y:S02]  /*38f0*/  IMAD.IADD R39, R3, 0x1, -R36 ;  /* 0x0000000103277824 */ /* 0x000fe400078e0a24 */
[----:B------:R-:W-:Y:S02]  /*3900*/  IMAD R0, R35, -0x800000, R0 ;  /* 0xff80000023007824 */ /* 0x000fe400078e0200 */
[----:B------:R-:W0:Y:S01]  /*3910*/  MUFU.RCP R3, R39 ;  /* 0x0000002700037308 */ /* 0x000e220000001000 */
[----:B------:R-:W-:-:S04]  /*3920*/  FADD.FTZ R37, -R39, -RZ ;  /* 0x800000ff27257221 */ /* 0x000fc80000010100 */
[----:B0-----:R-:W-:-:S04]  /*3930*/  FFMA R36, R3, R37, 1 ;  /* 0x3f80000003247423 */ /* 0x001fc80000000025 */
[----:B------:R-:W-:-:S04]  /*3940*/  FFMA R3, R3, R36, R3 ;  /* 0x0000002403037223 */ /* 0x000fc80000000003 */
[----:B------:R-:W-:-:S04]  /*3950*/  FFMA R36, R0, R3, RZ ;  /* 0x0000000300247223 */ /* 0x000fc800000000ff */
[----:B------:R-:W-:-:S04]  /*3960*/  FFMA R38, R37, R36, R0 ;  /* 0x0000002425267223 */ /* 0x000fc80000000000 */
[----:B------:R-:W-:Y:S01]  /*3970*/  FFMA R38, R3, R38, R36 ;  /* 0x0000002603267223 */ /* 0x000fe20000000024 */
[----:B------:R-:W-:-:S03]  /*3980*/  IADD3 R36, PT, PT, R35, 0x7f, -R30 ;  /* 0x0000007f23247810 */ /* 0x000fc60007ffe81e */
[----:B------:R-:W-:Y:S02]  /*3990*/  FFMA R37, R37, R38, R0 ;  /* 0x0000002625257223 */ /* 0x000fe40000000000 */
[----:B------:R-:W-:Y:S02]  /*39a0*/  IMAD.IADD R31, R36, 0x1, R31 ;  /* 0x00000001241f7824 */ /* 0x000fe400078e021f */
[----:B------:R-:W-:-:S05]  /*39b0*/  FFMA R0, R3, R37, R38 ;  /* 0x0000002503007223 */ /* 0x000fca0000000026 */
[----:B------:R-:W-:-:S04]  /*39c0*/  SHF.R.U32.HI R30, RZ, 0x17, R0 ;  /* 0x00000017ff1e7819 */ /* 0x000fc80000011600 */
[----:B------:R-:W-:-:S05]  /*39d0*/  LOP3.LUT R30, R30, 0xff, RZ, 0xc0, !PT ;  /* 0x000000ff1e1e7812 */ /* 0x000fca00078ec0ff */
[----:B------:R-:W-:-:S04]  /*39e0*/  IMAD.IADD R30, R30, 0x1, R31 ;  /* 0x000000011e1e7824 */ /* 0x000fc800078e021f */
[----:B------:R-:W-:-:S05]  /*39f0*/  VIADD R35, R30, 0xffffffff ;  /* 0xffffffff1e237836 */ /* 0x000fca0000000000 */
[----:B------:R-:W-:-:S13]  /*3a00*/  ISETP.GE.U32.AND P0, PT, R35, 0xfe, PT ;  /* 0x000000fe2300780c */ /* 0x000fda0003f06070 */
[----:B------:R-:W-:Y:S05]  /*3a10*/  @!P0 BRA `(.L_x_82) ;  /* 0x0000000000808947 */ /* 0x000fea0003800000 */
[----:B------:R-:W-:-:S13]  /*3a20*/  ISETP.GT.AND P0, PT, R30, 0xfe, PT ;  /* 0x000000fe1e00780c */ /* 0x000fda0003f04270 */
[----:B------:R-:W-:Y:S05]  /*3a30*/  @P0 BRA `(.L_x_83) ;  /* 0x00000000006c0947 */ /* 0x000fea0003800000 */
[----:B------:R-:W-:-:S13]  /*3a40*/  ISETP.GE.AND P0, PT, R30, 0x1, PT ;  /* 0x000000011e00780c */ /* 0x000fda0003f06270 */
[----:B------:R-:W-:Y:S05]  /*3a50*/  @P0 BRA `(.L_x_84) ;  /* 0x0000000000740947 */ /* 0x000fea0003800000 */
[----:B------:R-:W-:Y:S02]  /*3a60*/  ISETP.GE.AND P0, PT, R30, -0x18, PT ;  /* 0xffffffe81e00780c */ /* 0x000fe40003f06270 */
[----:B------:R-:W-:-:S11]  /*3a70*/  LOP3.LUT R0, R0, 0x80000000, RZ, 0xc0, !PT ;  /* 0x8000000000007812 */ /* 0x000fd600078ec0ff */
[----:B------:R-:W-:Y:S05]  /*3a80*/  @!P0 BRA `(.L_x_84) ;  /* 0x0000000000688947 */ /* 0x000fea0003800000 */
[CCC-:B------:R-:W-:Y:S01]  /*3a90*/  FFMA.RZ R31, R3.reuse, R37.reuse, R38.reuse ;  /* 0x00000025031f7223 */ /* 0x1c0fe2000000c026 */
[CCC-:B------:R-:W-:Y:S01]  /*3aa0*/  FFMA.RP R35, R3.reuse, R37.reuse, R38.reuse ;  /* 0x0000002503237223 */ /* 0x1c0fe20000008026 */
[----:B------:R-:W-:Y:S01]  /*3ab0*/  FFMA.RM R38, R3, R37, R38 ;  /* 0x0000002503267223 */ /* 0x000fe20000004026 */
[C---:B------:R-:W-:Y:S01]  /*3ac0*/  VIADD R3, R30.reuse, 0x20 ;  /* 0x000000201e037836 */ /* 0x040fe20000000000 */
[C---:B------:R-:W-:Y:S02]  /*3ad0*/  ISETP.NE.AND P2, PT, R30.reuse, RZ, PT ;  /* 0x000000ff1e00720c */ /* 0x040fe40003f45270 */
[----:B------:R-:W-:Y:S02]  /*3ae0*/  LOP3.LUT R31, R31, 0x7fffff, RZ, 0xc0, !PT ;  /* 0x007fffff1f1f7812 */ /* 0x000fe400078ec0ff */
[----:B------:R-:W-:Y:S01]  /*3af0*/  ISETP.NE.AND P1, PT, R30, RZ, PT ;  /* 0x000000ff1e00720c */ /* 0x000fe20003f25270 */
[----:B------:R-:W-:Y:S01]  /*3b00*/  IMAD.MOV R30, RZ, RZ, -R30 ;  /* 0x000000ffff1e7224 */ /* 0x000fe200078e0a1e */
[----:B------:R-:W-:-:S02]  /*3b10*/  LOP3.LUT R36, R31, 0x800000, RZ, 0xfc, !PT ;  /* 0x008000001f247812 */ /* 0x000fc400078efcff */
[----:B------:R-:W-:Y:S02]  /*3b20*/  FSETP.NEU.FTZ.AND P0, PT, R35, R38, PT ;  /* 0x000000262300720b */ /* 0x000fe40003f1d000 */
[----:B------:R-:W-:Y:S02]  /*3b30*/  SHF.L.U32 R3, R36, R3, RZ ;  /* 0x0000000324037219 */ /* 0x000fe400000006ff */
[----:B------:R-:W-:Y:S02]  /*3b40*/  SEL R31, R30, RZ, P2 ;  /* 0x000000ff1e1f7207 */ /* 0x000fe40001000000 */
[----:B------:R-:W-:Y:S02]  /*3b50*/  ISETP.NE.AND P1, PT, R3, RZ, P1 ;  /* 0x000000ff0300720c */ /* 0x000fe40000f25270 */
[----:B------:R-:W-:Y:S02]  /*3b60*/  SHF.R.U32.HI R36, RZ, R31, R36 ;  /* 0x0000001fff247219 */ /* 0x000fe40000011624 */
[----:B------:R-:W-:-:S02]  /*3b70*/  PLOP3.LUT P0, PT, P0, P1, PT, 0xf8, 0x8f ;  /* 0x00000000008f781c */ /* 0x000fc40000703f70 */
[----:B------:R-:W-:Y:S02]  /*3b80*/  SHF.R.U32.HI R30, RZ, 0x1, R36 ;  /* 0x00000001ff1e7819 */ /* 0x000fe40000011624 */
[----:B------:R-:W-:-:S04]  /*3b90*/  SEL R3, RZ, 0x1, !P0 ;  /* 0x00000001ff037807 */ /* 0x000fc80004000000 */
[----:B------:R-:W-:-:S04]  /*3ba0*/  LOP3.LUT R3, R3, 0x1, R30, 0xf8, !PT ;  /* 0x0000000103037812 */ /* 0x000fc800078ef81e */
[----:B------:R-:W-:-:S05]  /*3bb0*/  LOP3.LUT R3, R3, R36, RZ, 0xc0, !PT ;  /* 0x0000002403037212 */ /* 0x000fca00078ec0ff */
[----:B------:R-:W-:-:S05]  /*3bc0*/  IMAD.IADD R3, R30, 0x1, R3 ;  /* 0x000000011e037824 */ /* 0x000fca00078e0203 */
[----:B------:R-:W-:Y:S01]  /*3bd0*/  LOP3.LUT R0, R3, R0, RZ, 0xfc, !PT ;  /* 0x0000000003007212 */ /* 0x000fe200078efcff */
[----:B------:R-:W-:Y:S06]  /*3be0*/  BRA `(.L_x_84) ;  /* 0x0000000000107947 */ /* 0x000fec0003800000 */
.L_x_83:
[----:B------:R-:W-:-:S04]  /*3bf0*/  LOP3.LUT R0, R0, 0x80000000, RZ, 0xc0, !PT ;  /* 0x8000000000007812 */ /* 0x000fc800078ec0ff */
[----:B------:R-:W-:Y:S01]  /*3c00*/  LOP3.LUT R0, R0, 0x7f800000, RZ, 0xfc, !PT ;  /* 0x7f80000000007812 */ /* 0x000fe200078efcff */
[----:B------:R-:W-:Y:S06]  /*3c10*/  BRA `(.L_x_84) ;  /* 0x0000000000047947 */ /* 0x000fec0003800000 */
.L_x_82:
[----:B------:R-:W-:-:S07]  /*3c20*/  IMAD R0, R31, 0x800000, R0 ;  /* 0x008000001f007824 */ /* 0x000fce00078e0200 */
.L_x_84:
[----:B------:R-:W-:Y:S05]  /*3c30*/  BSYNC.RECONVERGENT B2 ;  /* 0x0000000000027941 */ /* 0x000fea0003800200 */
.L_x_81:
[----:B------:R-:W-:Y:S05]  /*3c40*/  BRA `(.L_x_85) ;  /* 0x0000000000207947 */ /* 0x000fea0003800000 */
.L_x_80:
[----:B------:R-:W-:-:S04]  /*3c50*/  LOP3.LUT R0, R3, 0x80000000, R0, 0x48, !PT ;  /* 0x8000000003007812 */ /* 0x000fc800078e4800 */
[----:B------:R-:W-:Y:S01]  /*3c60*/  LOP3.LUT R0, R0, 0x7f800000, RZ, 0xfc, !PT ;  /* 0x7f80000000007812 */ /* 0x000fe200078efcff */
[----:B------:R-:W-:Y:S06]  /*3c70*/  BRA `(.L_x_85) ;  /* 0x0000000000147947 */ /* 0x000fec0003800000 */
.L_x_79:
[----:B------:R-:W-:Y:S01]  /*3c80*/  LOP3.LUT R0, R3, 0x80000000, R0, 0x48, !PT ;  /* 0x8000000003007812 */ /* 0x000fe200078e4800 */
[----:B------:R-:W-:Y:S06]  /*3c90*/  BRA `(.L_x_85) ;  /* 0x00000000000c7947 */ /* 0x000fec0003800000 */
.L_x_78:
[----:B------:R-:W0:Y:S01]  /*3ca0*/  MUFU.RSQ R0, -QNAN ;  /* 0xffc0000000007908 */ /* 0x000e220000001400 */
[----:B------:R-:W-:Y:S05]  /*3cb0*/  BRA `(.L_x_85) ;  /* 0x0000000000047947 */ /* 0x000fea0003800000 */
.L_x_77:
[----:B------:R-:W-:-:S07]  /*3cc0*/  FADD.FTZ R0, R0, R3 ;  /* 0x0000000300007221 */ /* 0x000fce0000010000 */
.L_x_85:
[----:B------:R-:W-:Y:S05]  /*3cd0*/  BSYNC.RECONVERGENT B1 ;  /* 0x0000000000017941 */ /* 0x000fea0003800200 */
.L_x_75:
[----:B------:R-:W-:-:S04]  /*3ce0*/  IMAD.MOV.U32 R3, RZ, RZ, 0x0 ;  /* 0x00000000ff037424 */ /* 0x000fc800078e00ff */
[----:B0-----:R-:W-:Y:S05]  /*3cf0*/  RET.REL.NODEC R2 `(_Z18simulateEvacuationiPxPiS0_S0_S0_iiiS0_S0_S0_S0_S0_P4DropiS0_) ;  /* 0xffffffc002c07950 */ /* 0x001fea0003c3ffff */
.L_x_86:
        /* <DEDUP_REMOVED lines=16> */
.L_x_120:


//--------------------- .text._Z10relaxEdgesiiPiS_S_PxS_Pbi --------------------------
	.section	.text._Z10relaxEdgesiiPiS_S_PxS_Pbi,"ax",@progbits
	.align	128
        .global         _Z10relaxEdgesiiPiS_S_PxS_Pbi
        .type           _Z10relaxEdgesiiPiS_S_PxS_Pbi,@function
        .size           _Z10relaxEdgesiiPiS_S_PxS_Pbi,(.L_x_128 - _Z10relaxEdgesiiPiS_S_PxS_Pbi)
        .other          _Z10relaxEdgesiiPiS_S_PxS_Pbi,@"STO_CUDA_ENTRY STV_DEFAULT"
_Z10relaxEdgesiiPiS_S_PxS_Pbi:
.text._Z10relaxEdgesiiPiS_S_PxS_Pbi:
        /* <DEDUP_REMOVED lines=10> */
[----:B------:R-:W2:Y:S06]  /*00a0*/  LDCU UR4, c[0x0][0x3b8] ;  /* 0x00007700ff0477ac */ /* 0x000eac0008000800 */
[----:B------:R-:W3:Y:S01]  /*00b0*/  S2UR UR7, SR_CTAID.Y ;  /* 0x00000000000779c3 */ /* 0x000ee20000002600 */
[----:B------:R-:W4:Y:S01]  /*00c0*/  LDCU.64 UR10, c[0x0][0x3a0] ;  /* 0x00007400ff0a77ac */ /* 0x000f220008000a00 */
[----:B0-----:R-:W-:-:S05]  /*00d0*/  IMAD.WIDE R2, R9, 0x4, R2 ;  /* 0x0000000409027825 */ /* 0x001fca00078e0202 */
[----:B-1----:R-:W5:Y:S01]  /*00e0*/  LDG.E R0, desc[UR8][R2.64] ;  /* 0x0000000802007981 */ /* 0x002f62000c1e1900 */
[----:B--2---:R-:W-:Y:S02]  /*00f0*/  USHF.R.S32.HI UR6, URZ, 0x1f, UR4 ;  /* 0x0000001fff067899 */ /* 0x004fe40008011404 */
[----:B---3--:R-:W-:Y:S02]  /*0100*/  UIMAD.WIDE.U32 UR4, UR7, UR4, URZ ;  /* 0x00000004070472a5 */ /* 0x008fe4000f8e00ff */
[----:B------:R-:W-:-:S04]  /*0110*/  UIMAD UR6, UR6, UR7, URZ ;  /* 0x00000007060672a4 */ /* 0x000fc8000f8e02ff */
[----:B------:R-:W-:Y:S01]  /*0120*/  UIADD3 UR6, UPT, UPT, UR5, UR6, URZ ;  /* 0x0000000605067290 */ /* 0x000fe2000fffe0ff */
[----:B-----5:R-:W-:-:S05]  /*0130*/  IADD3 R5, P0, PT, R0, UR4, RZ ;  /* 0x0000000400057c10 */ /* 0x020fca000ff1e0ff */
[----:B------:R-:W-:Y:S02]  /*0140*/  LEA.HI.X.SX32 R6, R0, UR6, 0x1, P0 ;  /* 0x0000000600067c11 */ /* 0x000fe400080f0eff */
[----:B----4-:R-:W-:-:S04]  /*0150*/  LEA R4, P0, R5, UR10, 0x3 ;  /* 0x0000000a05047c11 */ /* 0x010fc8000f8018ff */
[----:B------:R-:W-:-:S06]  /*0160*/  LEA.HI.X R5, R5, UR11, R6, 0x3, P0 ;  /* 0x0000000b05057c11 */ /* 0x000fcc00080f1c06 */
[----:B------:R-:W2:Y:S02]  /*0170*/  LDG.E.64 R4, desc[UR8][R4.64] ;  /* 0x0000000804047981 */ /* 0x000ea4000c1e1b00 */
[----:B--2---:R-:W-:-:S04]  /*0180*/  ISETP.NE.U32.AND P0, PT, R4, -0x1, PT ;  /* 0xffffffff0400780c */ /* 0x004fc80003f05070 */
[----:B------:R-:W-:-:S13]  /*0190*/  ISETP.NE.AND.EX P0, PT, R5, 0x1fffffff, PT, P0 ;  /* 0x1fffffff0500780c */ /* 0x000fda0003f05300 */
[----:B------:R-:W-:Y:S05]  /*01a0*/  @!P0 EXIT ;  /* 0x000000000000894d */ /* 0x000fea0003800000 */
[----:B------:R-:W0:Y:S08]  /*01b0*/  LDC.64 R2, c[0x0][0x390] ;  /* 0x0000e400ff027b82 */ /* 0x000e300000000a00 */
[----:B------:R-:W1:Y:S01]  /*01c0*/  LDC.64 R6, c[0x0][0x398] ;  /* 0x0000e600ff067b82 */ /* 0x000e620000000a00 */
[----:B0-----:R-:W-:-:S06]  /*01d0*/  IMAD.WIDE R2, R9, 0x4, R2 ;  /* 0x0000000409027825 */ /* 0x001fcc00078e0202 */
[----:B------:R-:W2:Y:S01]  /*01e0*/  LDG.E R2, desc[UR8][R2.64] ;  /* 0x0000000802027981 */ /* 0x000ea2000c1e1900 */
[----:B-1----:R-:W-:-:S06]  /*01f0*/  IMAD.WIDE R6, R9, 0x4, R6 ;  /* 0x0000000409067825 */ /* 0x002fcc00078e0206 */
[----:B------:R-:W3:Y:S01]  /*0200*/  LDG.E R7, desc[UR8][R6.64] ;  /* 0x0000000806077981 */ /* 0x000ee2000c1e1900 */
[----:B--2---:R-:W-:-:S04]  /*0210*/  IADD3 R10, P1, PT, R2, UR4, RZ ;  /* 0x00000004020a7c10 */ /* 0x004fc8000ff3e0ff */
[----:B------:R-:W-:Y:S02]  /*0220*/  LEA.HI.X.SX32 R11, R2, UR6, 0x1, P1 ;  /* 0x00000006020b7c11 */ /* 0x000fe400088f0eff */
[----:B---3--:R-:W-:Y:S02]  /*0230*/  IADD3 R8, P0, PT, R4, R7, RZ ;  /* 0x0000000704087210 */ /* 0x008fe40007f1e0ff */
[C---:B------:R-:W-:Y:S02]  /*0240*/  LEA R4, P1, R10.reuse, UR10, 0x3 ;  /* 0x0000000a0a047c11 */ /* 0x040fe4000f8218ff */
[----:B------:R-:W-:Y:S02]  /*0250*/  LEA.HI.X.SX32 R9, R7, R5, 0x1, P0 ;  /* 0x0000000507097211 */ /* 0x000fe400000f0eff */
[----:B------:R-:W-:-:S06]  /*0260*/  LEA.HI.X R5, R10, UR11, R11, 0x3, P1 ;  /* 0x0000000b0a057c11 */ /* 0x000fcc00088f1c0b */
[----:B------:R-:W2:Y:S02]  /*0270*/  ATOMG.E.MIN.S64.STRONG.GPU PT, R4, desc[UR8][R4.64], R8 ;  /* 0x80000008040479a8 */ /* 0x000ea400089ef708 */
[----:B--2---:R-:W-:-:S04]  /*0280*/  ISETP.GE.U32.AND P0, PT, R8, R4, PT ;  /* 0x000000040800720c */ /* 0x004fc80003f06070 */
[----:B------:R-:W-:-:S13]  /*0290*/  ISETP.GE.AND.EX P0, PT, R9, R5, PT, P0 ;  /* 0x000000050900720c */ /* 0x000fda0003f06300 */
[----:B------:R-:W-:Y:S05]  /*02a0*/  @P0 EXIT ;  /* 0x000000000000094d */ /* 0x000fea0003800000 */
[----:B------:R-:W0:Y:S01]  /*02b0*/  LDCU.64 UR4, c[0x0][0x3b0] ;  /* 0x00007600ff0477ac */ /* 0x000e220008000a00 */
[----:B------:R-:W-:Y:S01]  /*02c0*/  IMAD.MOV.U32 R6, RZ, RZ, 0x1 ;  /* 0x00000001ff067424 */ /* 0x000fe200078e00ff */
[----:B------:R-:W1:Y:S01]  /*02d0*/  LDCU.64 UR10, c[0x0][0x3a8] ;  /* 0x00007500ff0a77ac */ /* 0x000e620008000a00 */
[----:B0-----:R-:W-:-:S04]  /*02e0*/  UIADD3 UR4, UP0, UPT, UR7, UR4, URZ ;  /* 0x0000000407047290 */ /* 0x001fc8000ff1e0ff */
[----:B------:R-:W-:Y:S01]  /*02f0*/  UIADD3.X UR5, UPT, UPT, URZ, UR5, URZ, UP0, !UPT ;  /* 0x00000005ff057290 */ /* 0x000fe200087fe4ff */
[----:B-1----:R-:W-:Y:S01]  /*0300*/  LEA R4, P0, R10, UR10, 0x2 ;  /* 0x0000000a0a047c11 */ /* 0x002fe2000f8010ff */
[----:B------:R-:W-:-:S03]  /*0310*/  IMAD.U32 R2, RZ, RZ, UR4 ;  /* 0x00000004ff027e24 */ /* 0x000fc6000f8e00ff */
[----:B------:R-:W-:Y:S01]  /*0320*/  LEA.HI.X R5, R10, UR11, R11, 0x2, P0 ;  /* 0x0000000b0a057c11 */ /* 0x000fe200080f140b */
[----:B------:R-:W-:-:S05]  /*0330*/  IMAD.U32 R3, RZ, RZ, UR5 ;  /* 0x00000005ff037e24 */ /* 0x000fca000f8e00ff */
[----:B------:R-:W-:Y:S04]  /*0340*/  STG.E.U8 desc[UR8][R2.64], R6 ;  /* 0x0000000602007986 */ /* 0x000fe8000c101108 */
[----:B------:R-:W-:Y:S01]  /*0350*/  STG.E desc[UR8][R4.64], R0 ;  /* 0x0000000004007986 */ /* 0x000fe2000c101908 */
[----:B------:R-:W-:Y:S05]  /*0360*/  EXIT ;  /* 0x000000000000794d */ /* 0x000fea0003800000 */
.L_x_87:
        /* <DEDUP_REMOVED lines=9> */
.L_x_128:


//--------------------- .text._Z14initDistParentPxPixx --------------------------
	.section	.text._Z14initDistParentPxPixx,"ax",@progbits
	.align	128
        .global         _Z14initDistParentPxPixx
        .type           _Z14initDistParentPxPixx,@function
        .size           _Z14initDistParentPxPixx,(.L_x_129 - _Z14initDistParentPxPixx)
        .other          _Z14initDistParentPxPixx,@"STO_CUDA_ENTRY STV_DEFAULT"
_Z14initDistParentPxPixx:
.text._Z14initDistParentPxPixx:
[----:B------:R-:W-:Y:S01]  /*0000*/  LDC R1, c[0x0][0x37c] ;  /* 0x0000df00ff017b82 */ /* 0x000fe20000000800 */
[----:B------:R-:W0:Y:S07]  /*0010*/  S2R R3, SR_TID.X ;  /* 0x0000000000037919 */ /* 0x000e2e0000002100 */
[----:B------:R-:W0:Y:S01]  /*0020*/  S2UR UR4, SR_CTAID.X ;  /* 0x00000000000479c3 */ /* 0x000e220000002500 */
[----:B------:R-:W1:Y:S07]  /*0030*/  LDCU.64 UR6, c[0x0][0x398] ;  /* 0x00007300ff0677ac */ /* 0x000e6e0008000a00 */
[----:B------:R-:W0:Y:S02]  /*0040*/  LDC R0, c[0x0][0x360] ;  /* 0x0000d800ff007b82 */ /* 0x000e240000000800 */
[----:B0-----:R-:W-:-:S05]  /*0050*/  IMAD R0, R0, UR4, R3 ;  /* 0x0000000400007c24 */ /* 0x001fca000f8e0203 */
[----:B-1----:R-:W-:-:S04]  /*0060*/  ISETP.GE.U32.AND P0, PT, R0, UR6, PT ;  /* 0x0000000600007c0c */ /* 0x002fc8000bf06070 */
[----:B------:R-:W-:-:S13]  /*0070*/  ISETP.GE.AND.EX P0, PT, RZ, UR7, PT, P0 ;  /* 0x00000007ff007c0c */ /* 0x000fda000bf06300 */
[----:B------:R-:W-:Y:S05]  /*0080*/  @P0 EXIT ;  /* 0x000000000000094d */ /* 0x000fea0003800000 */
[----:B------:R-:W0:Y:S01]  /*0090*/  LDCU.128 UR8, c[0x0][0x380] ;  /* 0x00007000ff0877ac */ /* 0x000e220008000c00 */
[----:B------:R-:W1:Y:S01]  /*00a0*/  LDC.64 R6, c[0x0][0x390] ;  /* 0x0000e400ff067b82 */ /* 0x000e620000000a00 */
[----:B------:R-:W-:Y:S01]  /*00b0*/  IMAD.MOV.U32 R9, RZ, RZ, -0x1 ;  /* 0xffffffffff097424 */ /* 0x000fe200078e00ff */
[----:B------:R-:W1:Y:S01]  /*00c0*/  LDCU.64 UR4, c[0x0][0x358] ;  /* 0x00006b00ff0477ac */ /* 0x000e620008000a00 */
[C---:B0-----:R-:W-:Y:S02]  /*00d0*/  LEA R2, P0, R0.reuse, UR8, 0x3 ;  /* 0x0000000800027c11 */ /* 0x041fe4000f8018ff */
[C---:B------:R-:W-:Y:S02]  /*00e0*/  LEA R4, P1, R0.reuse, UR10, 0x2 ;  /* 0x0000000a00047c11 */ /* 0x040fe4000f8210ff */
[C---:B------:R-:W-:Y:S02]  /*00f0*/  LEA.HI.X R3, R0.reuse, UR9, RZ, 0x3, P0 ;  /* 0x0000000900037c11 */ /* 0x040fe400080f1cff */
[----:B------:R-:W-:-:S03]  /*0100*/  LEA.HI.X R5, R0, UR11, RZ, 0x2, P1 ;  /* 0x0000000b00057c11 */ /* 0x000fc600088f14ff */
[----:B-1----:R-:W-:Y:S04]  /*0110*/  STG.E.64 desc[UR4][R2.64], R6 ;  /* 0x0000000602007986 */ /* 0x002fe8000c101b04 */
[----:B------:R-:W-:Y:S01]  /*0120*/  STG.E desc[UR4][R4.64], R9 ;  /* 0x0000000904007986 */ /* 0x000fe2000c101904 */
[----:B------:R-:W-:Y:S05]  /*0130*/  EXIT ;  /* 0x000000000000794d */ /* 0x000fea0003800000 */
.L_x_88:
        /* <DEDUP_REMOVED lines=12> */
.L_x_129:


//--------------------- .text._Z23evacuatePopulatedCitiesPK8CSRGraphiPiS2_S2_S2_iS2_iS2_S2_S2_P4DropiPj --------------------------
	.section	.text._Z23evacuatePopulatedCitiesPK8CSRGraphiPiS2_S2_S2_iS2_iS2_S2_S2_P4DropiPj,"ax",@progbits
	.align	128
        .global         _Z23evacuatePopulatedCitiesPK8CSRGraphiPiS2_S2_S2_iS2_iS2_S2_S2_P4DropiPj
        .type           _Z23evacuatePopulatedCitiesPK8CSRGraphiPiS2_S2_S2_iS2_iS2_S2_S2_P4DropiPj,@function
        .size           _Z23evacuatePopulatedCitiesPK8CSRGraphiPiS2_S2_S2_iS2_iS2_S2_S2_P4DropiPj,(.L_x_130 - _Z23evacuatePopulatedCitiesPK8CSRGraphiPiS2_S2_S2_iS2_iS2_S2_S2_P4DropiPj)
        .other          _Z23evacuatePopulatedCitiesPK8CSRGraphiPiS2_S2_S2_iS2_iS2_S2_S2_P4DropiPj,@"STO_CUDA_ENTRY STV_DEFAULT"
_Z23evacuatePopulatedCitiesPK8CSRGraphiPiS2_S2_S2_iS2_iS2_S2_S2_P4DropiPj:
.text._Z23evacuatePopulatedCitiesPK8CSRGraphiPiS2_S2_S2_iS2_iS2_S2_S2_P4DropiPj:
[----:B------:R-:W0:Y:S01]  /*0000*/  LDC R1, c[0x0][0x37c] ;  /* 0x0000df00ff017b82 */ /* 0x000e220000000800 */
[----:B------:R-:W1:Y:S07]  /*0010*/  S2R R0, SR_TID.X ;  /* 0x0000000000007919 */ /* 0x000e6e0000002100 */
[----:B------:R-:W1:Y:S01]  /*0020*/  S2UR UR4, SR_CTAID.X ;  /* 0x00000000000479c3 */ /* 0x000e620000002500 */
[----:B------:R-:W2:Y:S01]  /*0030*/  LDCU UR5, c[0x0][0x388] ;  /* 0x00007100ff0577ac */ /* 0x000ea20008000800 */
[----:B0-----:R-:W-:-:S06]  /*0040*/  VIADD R1, R1, 0xfffe7960 ;  /* 0xfffe796001017836 */ /* 0x001fcc0000000000 */
[----:B------:R-:W1:Y:S02]  /*0050*/  LDC R5, c[0x0][0x360] ;  /* 0x0000d800ff057b82 */ /* 0x000e640000000800 */
[----:B-1----:R-:W-:-:S05]  /*0060*/  IMAD R5, R5, UR4, R0 ;  /* 0x0000000405057c24 */ /* 0x002fca000f8e0200 */
[----:B--2---:R-:W-:-:S13]  /*0070*/  ISETP.GE.AND P0, PT, R5, UR5, PT ;  /* 0x0000000505007c0c */ /* 0x004fda000bf06270 */
        /* <DEDUP_REMOVED lines=9> */
[----:B------:R-:W0:Y:S08]  /*0110*/  LDC.64 R6, c[0x0][0x390] ;  /* 0x0000e400ff067b82 */ /* 0x000e300000000a00 */
[----:B------:R-:W1:Y:S08]  /*0120*/  LDC R10, c[0x0][0x3e8] ;  /* 0x0000fa00ff0a7b82 */ /* 0x000e700000000800 */
[----:B------:R-:W2:Y:S01]  /*0130*/  LDC.64 R2, c[0x0][0x3d0] ;  /* 0x0000f400ff027b82 */ /* 0x000ea20000000a00 */
[----:B0-----:R-:W-:-:S05]  /*0140*/  IMAD.WIDE R6, R5, 0x4, R6 ;  /* 0x0000000405067825 */ /* 0x001fca00078e0206 */
[----:B------:R0:W3:Y:S01]  /*0150*/  LDG.E R0, desc[UR4][R6.64] ;  /* 0x0000000406007981 */ /* 0x0000e2000c1e1900 */
[----:B-1----:R-:W-:-:S03]  /*0160*/  IMAD R9, R5, R10, RZ ;  /* 0x0000000a05097224 */ /* 0x002fc600078e02ff */
[----:B------:R1:W-:Y:S04]  /*0170*/  STL.U8 [R1], RZ ;  /* 0x000000ff01007387 */ /* 0x0003e80000100000 */
[----:B------:R1:W-:Y:S01]  /*0180*/  STL.U8 [R1+0x1], RZ ;  /* 0x000001ff01007387 */ /* 0x0003e20000100000 */
[----:B0-----:R-:W-:Y:S02]  /*0190*/  HFMA2 R6, -RZ, RZ, 0, 5.9604644775390625e-07 ;  /* 0x0000000aff067431 */ /* 0x001fe400000001ff */
[----:B--2---:R-:W-:Y:S01]  /*01a0*/  IMAD.WIDE R2, R9, 0x4, R2 ;  /* 0x0000000409027825 */ /* 0x004fe200078e0202 */
[----:B------:R1:W-:Y:S03]  /*01b0*/  STL.U8 [R1+0x2], RZ ;  /* 0x000002ff01007387 */ /* 0x0003e60000100000 */
[----:B------:R-:W-:Y:S01]  /*01c0*/  IMAD.MOV.U32 R7, RZ, RZ, RZ ;  /* 0x000000ffff077224 */ /* 0x000fe200078e00ff */
[----:B------:R1:W-:Y:S04]  /*01d0*/  STL.U8 [R1+0x3], RZ ;  /* 0x000003ff01007387 */ /* 0x0003e80000100000 */
[----:B------:R1:W-:Y:S04]  /*01e0*/  STL.U8 [R1+0x4], RZ ;  /* 0x000004ff01007387 */ /* 0x0003e80000100000 */
[----:B------:R1:W-:Y:S04]  /*01f0*/  STL.U8 [R1+0x5], RZ ;  /* 0x000005ff01007387 */ /* 0x0003e80000100000 */
[----:B------:R1:W-:Y:S04]  /*0200*/  STL.U8 [R1+0x6], RZ ;  /* 0x000006ff01007387 */ /* 0x0003e80000100000 */
[----:B------:R1:W-:Y:S04]  /*0210*/  STL.U8 [R1+0x7], RZ ;  /* 0x000007ff01007387 */ /* 0x0003e80000100000 */
[----:B------:R1:W-:Y:S04]  /*0220*/  STL.U8 [R1+0x8], RZ ;  /* 0x000008ff01007387 */ /* 0x0003e80000100000 */
[----:B------:R1:W-:Y:S04]  /*0230*/  STL.U8 [R1+0x9], RZ ;  /* 0x000009ff01007387 */ /* 0x0003e80000100000 */
[----:B---3--:R1:W-:Y:S02]  /*0240*/  STG.E desc[UR4][R2.64], R0 ;  /* 0x0000000002007986 */ /* 0x0083e4000c101904 */
.L_x_89:
[----:B0-----:R-:W-:Y:S01]  /*0250*/  IMAD.IADD R8, R1, 0x1, R6 ;  /* 0x0000000101087824 */ /* 0x001fe200078e0206 */
[----:B------:R-:W-:-:S04]  /*0260*/  IADD3 R6, P0, PT, R6, 0xa5, RZ ;  /* 0x000000a506067810 */ /* 0x000fc80007f1e0ff */
[----:B------:R0:W-:Y:S01]  /*0270*/  STL.U8 [R8], RZ ;  /* 0x000000ff08007387 */ /* 0x0001e20000100000 */
[----:B------:R-:W-:Y:S02]  /*0280*/  IADD3.X R7, PT, PT, RZ, R7, RZ, P0, !PT ;  /* 0x00000007ff077210 */ /* 0x000fe400007fe4ff */
[----:B------:R-:W-:Y:S01]  /*0290*/  ISETP.GE.U32.AND P0, PT, R6, 0x186a0, PT ;  /* 0x000186a00600780c */ /* 0x000fe20003f06070 */
[----:B------:R0:W-:Y:S03]  /*02a0*/  STL.U8 [R8+0x1], RZ ;  /* 0x000001ff08007387 */ /* 0x0001e60000100000 */
[----:B------:R-:W-:Y:S01]  /*02b0*/  ISETP.GE.U32.AND.EX P0, PT, R7, RZ, PT, P0 ;  /* 0x000000ff0700720c */ /* 0x000fe20003f06100 */
[----:B------:R0:W-:Y:S04]  /*02c0*/  STL.U8 [R8+0x2], RZ ;  /* 0x000002ff08007387 */ /* 0x0001e80000100000 */
        /* <DEDUP_REMOVED lines=161> */
[----:B------:R0:W-:Y:S01]  /*0ce0*/  STL.U8 [R8+0xa4], RZ ;  /* 0x0000a4ff08007387 */ /* 0x0001e20000100000 */
[----:B------:R-:W-:Y:S05]  /*0cf0*/  @!P0 BRA `(.L_x_89) ;  /* 0xfffffff400548947 */ /* 0x000fea000383ffff */
[----:B------:R-:W2:Y:S01]  /*0d00*/  LDC.64 R12, c[0x0][0x3f0] ;  /* 0x0000fc00ff0c7b82 */ /* 0x000ea20000000a00 */
[----:B------:R-:W-:Y:S02]  /*0d10*/  IMAD.MOV.U32 R11, RZ, RZ, 0x1 ;  /* 0x00000001ff0b7424 */ /* 0x000fe400078e00ff */
[----:B------:R-:W-:Y:S01]  /*0d20*/  IMAD.IADD R9, R1, 0x1, R0 ;  /* 0x0000000101097824 */ /* 0x000fe200078e0200 */
[----:B------:R-:W-:Y:S01]  /*0d30*/  VIMNMX R7, PT, PT, R4, R15, !PT ;  /* 0x0000000f04077248 */ /* 0x000fe20007fe0100 */
[----:B------:R-:W3:Y:S01]  /*0d40*/  LDCU UR7, c[0x0][0x3b0] ;  /* 0x00007600ff0777ac */ /* 0x000ee20008000800 */
[----:B--2---:R-:W-:-:S05]  /*0d50*/  IMAD.WIDE R12, R5, 0x4, R12 ;  /* 0x00000004050c7825 */ /* 0x004fca00078e020c */
[----:B------:R2:W5:Y:S01]  /*0d60*/  LDG.E R6, desc[UR4][R12.64] ;  /* 0x000000040c067981 */ /* 0x000562000c1e1900 */
[----:B------:R-:W-:Y:S01]  /*0d70*/  ISETP.GE.AND P0, PT, R7, 0x1, PT ;  /* 0x000000010700780c */ /* 0x000fe20003f06270 */
[----:B------:R-:W-:Y:S01]  /*0d80*/  BSSY B0, `(.L_x_90) ;  /* 0x00001c9000007945 */ /* 0x000fe20003800000 */
[----:B0-----:R-:W-:Y:S01]  /*0d90*/  MOV R8, RZ ;  /* 0x000000ff00087202 */ /* 0x001fe20000000f00 */
[----:B------:R2:W-:Y:S01]  /*0da0*/  STL.U8 [R9], R11 ;  /* 0x0000000b09007387 */ /* 0x0005e20000100000 */
[----:B------:R-:W-:Y:S01]  /*0db0*/  ISETP.LT.OR P0, PT, R10, 0x2, !P0 ;  /* 0x000000020a00780c */ /* 0x000fe20004701670 */
[----:B------:R-:W-:Y:S02]  /*0dc0*/  IMAD.MOV.U32 R7, RZ, RZ, 0x1 ;  /* 0x00000001ff077424 */ /* 0x000fe400078e00ff */
[----:B------:R-:W-:-:S10]  /*0dd0*/  IMAD.MOV.U32 R14, RZ, RZ, R4 ;  /* 0x000000ffff0e7224 */ /* 0x000fd400078e0004 */
[----:B--23--:R-:W-:Y:S05]  /*0de0*/  @P0 BRA `(.L_x_91) ;  /* 0x0000001c00080947 */ /* 0x00cfea0003800000 */
[----:B------:R-:W0:Y:S02]  /*0df0*/  LDCU UR6, c[0x0][0x3b0] ;  /* 0x00007600ff0677ac */ /* 0x000e240008000800 */
[----:B0-----:R-:W-:-:S09]  /*0e00*/  UISETP.GT.AND UP0, UPT, UR6, URZ, UPT ;  /* 0x000000ff0600728c */ /* 0x001fd2000bf04270 */
[----:B------:R-:W-:Y:S05]  /*0e10*/  BRA.U UP0, `(.L_x_92) ;  /* 0x0000000d002c7547 */ /* 0x000fea000b800000 */
[-C--:B------:R-:W-:Y:S01]  /*0e20*/  LOP3.LUT P0, RZ, R4, R15.reuse, RZ, 0xfc, !PT ;  /* 0x0000000f04ff7212 */ /* 0x080fe2000780fcff */
[----:B------:R-:W-:Y:S01]  /*0e30*/  IMAD.MOV.U32 R7, RZ, RZ, 0x1 ;  /* 0x00000001ff077424 */ /* 0x000fe200078e00ff */
[----:B------:R-:W-:Y:S01]  /*0e40*/  MOV R9, R15 ;  /* 0x0000000f00097202 */ /* 0x000fe20000000f00 */
[----:B------:R-:W-:Y:S01]  /*0e50*/  IMAD.MOV.U32 R8, RZ, RZ, RZ ;  /* 0x000000ffff087224 */ /* 0x000fe200078e00ff */
[----:B------:R-:W-:-:S09]  /*0e60*/  CS2R R14, SRZ ;  /* 0x00000000000e7805 */ /* 0x000fd2000001ff00 */
[----:B------:R-:W-:Y:S05]  /*0e70*/  @!P0 BRA `(.L_x_91) ;  /* 0x0000001800e48947 */ /* 0x000fea0003800000 */
[----:B------:R-:W-:-:S07]  /*0e80*/  HFMA2 R10, -RZ, RZ, 0, 0 ;  /* 0x00000000ff0a7431 */ /* 0x000fce00000001ff */
.L_x_105:
[----:B------:R-:W0:Y:S02]  /*0e90*/  LDC.64 R14, c[0x0][0x380] ;  /* 0x0000e000ff0e7b82 */ /* 0x000e240000000a00 */
[----:B0-2---:R-:W2:Y:S02]  /*0ea0*/  LDG.E.64 R16, desc[UR4][R14.64] ;  /* 0x000000040e107981 */ /* 0x005ea4000c1e1b00 */
[----:B--2---:R-:W-:-:S05]  /*0eb0*/  IMAD.WIDE R16, R0, 0x4, R16 ;  /* 0x0000000400107825 */ /* 0x004fca00078e0210 */
[----:B------:R-:W2:Y:S04]  /*0ec0*/  LD.E R11, desc[UR4][R16.64] ;  /* 0x00000004100b7980 */ /* 0x000ea8000c101900 */
[----:B------:R-:W2:Y:S01]  /*0ed0*/  LD.E R20, desc[UR4][R16.64+0x4] ;  /* 0x0000040410147980 */ /* 0x000ea2000c101900 */
[----:B------:R-:W-:Y:S01]  /*0ee0*/  BSSY.RECONVERGENT B1, `(.L_x_93) ;  /* 0x000006d000017945 */ /* 0x000fe20003800200 */
[----:B------:R-:W-:Y:S01]  /*0ef0*/  IMAD.MOV.U32 R18, RZ, RZ, -0x1 ;  /* 0xffffffffff127424 */ /* 0x000fe200078e00ff */
[----:B--2---:R-:W-:-:S13]  /*0f00*/  ISETP.NE.AND P0, PT, R20, R11, PT ;  /* 0x0000000b1400720c */ /* 0x004fda0003f05270 */
[----:B------:R-:W-:Y:S05]  /*0f10*/  @!P0 BRA `(.L_x_94) ;  /* 0x0000000400a48947 */ /* 0x000fea0003800000 */
[----:B------:R-:W2:Y:S01]  /*0f20*/  LDG.E.64 R16, desc[UR4][R14.64+0x8] ;  /* 0x000008040e107981 */ /* 0x000ea2000c1e1b00 */
[----:B------:R-:W-:Y:S02]  /*0f30*/  IMAD.IADD R23, R20, 0x1, -R11 ;  /* 0x0000000114177824 */ /* 0x000fe400078e0a0b */
[----:B------:R-:W-:Y:S02]  /*0f40*/  IMAD.MOV.U32 R25, RZ, RZ, 0x19660d ;  /* 0x0019660dff197424 */ /* 0x000fe400078e00ff */
[----:B------:R-:W0:Y:S01]  /*0f50*/  I2F.U32.RP R21, R23 ;  /* 0x0000001700157306 */ /* 0x000e220000209000 */
[----:B------:R-:W-:Y:S02]  /*0f60*/  IMAD.MOV R27, RZ, RZ, -R23 ;  /* 0x000000ffff1b7224 */ /* 0x000fe400078e0a17 */
[----:B-----5:R-:W-:-:S05]  /*0f70*/  IMAD R6, R6, R25, 0x3c6ef35f ;  /* 0x3c6ef35f06067424 */ /* 0x020fca00078e0219 */
[----:B0-----:R-:W0:Y:S02]  /*0f80*/  MUFU.RCP R21, R21 ;  /* 0x0000001500157308 */ /* 0x001e240000001000 */
[----:B0-----:R-:W-:Y:S02]  /*0f90*/  IADD3 R18, PT, PT, R21, 0xffffffe, RZ ;  /* 0x0ffffffe15127810 */ /* 0x001fe40007ffe0ff */
[----:B------:R-:W-:-:S04]  /*0fa0*/  LOP3.LUT R21, RZ, R23, RZ, 0x33, !PT ;  /* 0x00000017ff157212 */ /* 0x000fc800078e33ff */
[----:B------:R0:W3:Y:S02]  /*0fb0*/  F2I.FTZ.U32.TRUNC.NTZ R19, R18 ;  /* 0x0000001200137305 */ /* 0x0000e4000021f000 */
[----:B0-----:R-:W-:Y:S01]  /*0fc0*/  MOV R18, RZ ;  /* 0x000000ff00127202 */ /* 0x001fe20000000f00 */
[----:B---3--:R-:W-:-:S04]  /*0fd0*/  IMAD R27, R27, R19, RZ ;  /* 0x000000131b1b7224 */ /* 0x008fc800078e02ff */
[----:B------:R-:W-:-:S06]  /*0fe0*/  IMAD.HI.U32 R27, R19, R27, R18 ;  /* 0x0000001b131b7227 */ /* 0x000fcc00078e0012 */
[----:B------:R-:W-:-:S04]  /*0ff0*/  IMAD.HI.U32 R19, R27, R6, RZ ;  /* 0x000000061b137227 */ /* 0x000fc800078e00ff */
[----:B------:R-:W-:-:S04]  /*1000*/  IMAD.MOV R19, RZ, RZ, -R19 ;  /* 0x000000ffff137224 */ /* 0x000fc800078e0a13 */
[----:B------:R-:W-:-:S05]  /*1010*/  IMAD R22, R23, R19, R6 ;  /* 0x0000001317167224 */ /* 0x000fca00078e0206 */
[----:B------:R-:W-:-:S13]  /*1020*/  ISETP.GE.U32.AND P0, PT, R22, R23, PT ;  /* 0x000000171600720c */ /* 0x000fda0003f06070 */
[----:B------:R-:W-:Y:S01]  /*1030*/  @P0 IMAD.IADD R22, R22, 0x1, -R23 ;  /* 0x0000000116160824 */ /* 0x000fe200078e0a17 */
[----:B------:R-:W-:-:S04]  /*1040*/  ISETP.NE.U32.AND P0, PT, R23, RZ, PT ;  /* 0x000000ff1700720c */ /* 0x000fc80003f05070 */
[----:B------:R-:W-:-:S13]  /*1050*/  ISETP.GE.U32.AND P1, PT, R22, R23, PT ;  /* 0x000000171600720c */ /* 0x000fda0003f26070 */
[----:B------:R-:W-:-:S04]  /*1060*/  @P1 IADD3 R22, PT, PT, -R23, R22, RZ ;  /* 0x0000001617161210 */ /* 0x000fc80007ffe1ff */
[----:B------:R-:W-:-:S05]  /*1070*/  SEL R22, R21, R22, !P0 ;  /* 0x0000001615167207 */ /* 0x000fca0004000000 */
[----:B------:R-:W-:-:S04]  /*1080*/  IMAD.IADD R19, R11, 0x1, R22 ;  /* 0x000000010b137824 */ /* 0x000fc800078e0216 */
[----:B--2---:R-:W-:-:S06]  /*1090*/  IMAD.WIDE R18, R19, 0x4, R16 ;  /* 0x0000000413127825 */ /* 0x004fcc00078e0210 */
[----:B------:R-:W2:Y:S02]  /*10a0*/  LD.E R18, desc[UR4][R18.64] ;  /* 0x0000000412127980 */ /* 0x000ea4000c101900 */
[----:B--2---:R-:W-:-:S06]  /*10b0*/  IMAD.IADD R22, R1, 0x1, R18 ;  /* 0x0000000101167824 */ /* 0x004fcc00078e0212 */
[----:B------:R-:W2:Y:S02]  /*10c0*/  LDL.U8 R22, [R22] ;  /* 0x0000000016167983 */ /* 0x000ea40000100000 */
[----:B--2---:R-:W-:-:S13]  /*10d0*/  ISETP.NE.AND P1, PT, R22, RZ, PT ;  /* 0x000000ff1600720c */ /* 0x004fda0003f25270 */
[----:B------:R-:W-:Y:S05]  /*10e0*/  @!P1 BRA `(.L_x_94) ;  /* 0x0000000400309947 */ /* 0x000fea0003800000 */
[----:B------:R-:W-:-:S04]  /*10f0*/  IMAD R6, R6, R25, 0x3c6ef35f ;  /* 0x3c6ef35f06067424 */ /* 0x000fc800078e0219 */
[----:B------:R-:W-:-:S05]  /*1100*/  IMAD.HI.U32 R18, R27, R6, RZ ;  /* 0x000000061b127227 */ /* 0x000fca00078e00ff */
[----:B------:R-:W-:-:S05]  /*1110*/  IADD3 R18, PT, PT, -R18, RZ, RZ ;  /* 0x000000ff12127210 */ /* 0x000fca0007ffe1ff */
[----:B------:R-:W-:-:S05]  /*1120*/  IMAD R18, R23, R18, R6 ;  /* 0x0000001217127224 */ /* 0x000fca00078e0206 */
[----:B------:R-:W-:-:S13]  /*1130*/  ISETP.GE.U32.AND P1, PT, R18, R23, PT ;  /* 0x000000171200720c */ /* 0x000fda0003f26070 */
[----:B------:R-:W-:-:S05]  /*1140*/  @P1 IMAD.IADD R18, R18, 0x1, -R23 ;  /* 0x0000000112121824 */ /* 0x000fca00078e0a17 */
[----:B------:R-:W-:-:S13]  /*1150*/  ISETP.GE.U32.AND P1, PT, R18, R23, PT ;  /* 0x000000171200720c */ /* 0x000fda0003f26070 */
[----:B------:R-:W-:-:S05]  /*1160*/  @P1 IMAD.IADD R18, R18, 0x1, -R23 ;  /* 0x0000000112121824 */ /* 0x000fca00078e0a17 */
[----:B------:R-:W-:-:S04]  /*1170*/  SEL R18, R21, R18, !P0 ;  /* 0x0000001215127207 */ /* 0x000fc80004000000 */
[----:B------:R-:W-:-:S05]  /*1180*/  IADD3 R19, PT, PT, R11, R18, RZ ;  /* 0x000000120b137210 */ /* 0x000fca0007ffe0ff */
[----:B------:R-:W-:-:S06]  /*1190*/  IMAD.WIDE R18, R19, 0x4, R16 ;  /* 0x0000000413127825 */ /* 0x000fcc00078e0210 */
[----:B------:R-:W2:Y:S02]  /*11a0*/  LD.E R18, desc[UR4][R18.64] ;  /* 0x0000000412127980 */ /* 0x000ea4000c101900 */
[----:B--2---:R-:W-:-:S06]  /*11b0*/  IMAD.IADD R22, R1, 0x1, R18 ;  /* 0x0000000101167824 */ /* 0x004fcc00078e0212 */
[----:B------:R-:W2:Y:S02]  /*11c0*/  LDL.U8 R22, [R22] ;  /* 0x0000000016167983 */ /* 0x000ea40000100000 */
[----:B--2---:R-:W-:-:S13]  /*11d0*/  ISETP.NE.AND P1, PT, R22, RZ, PT ;  /* 0x000000ff1600720c */ /* 0x004fda0003f25270 */
[----:B------:R-:W-:Y:S05]  /*11e0*/  @!P1 BRA `(.L_x_94) ;  /* 0x0000000000f09947 */ /* 0x000fea0003800000 */
[----:B------:R-:W-:-:S04]  /*11f0*/  IMAD R6, R6, R25, 0x3c6ef35f ;  /* 0x3c6ef35f06067424 */ /* 0x000fc800078e0219 */
[----:B------:R-:W-:-:S04]  /*1200*/  IMAD.HI.U32 R18, R27, R6, RZ ;  /* 0x000000061b127227 */ /* 0x000fc800078e00ff */
[----:B------:R-:W-:-:S04]  /*1210*/  IMAD.MOV R18, RZ, RZ, -R18 ;  /* 0x000000ffff127224 */ /* 0x000fc800078e0a12 */
[----:B------:R-:W-:-:S05]  /*1220*/  IMAD R18, R23, R18, R6 ;  /* 0x0000001217127224 */ /* 0x000fca00078e0206 */
[----:B------:R-:W-:-:S13]  /*1230*/  ISETP.GE.U32.AND P1, PT, R18, R23, PT ;  /* 0x000000171200720c */ /* 0x000fda0003f26070 */
[----:B------:R-:W-:-:S04]  /*1240*/  @P1 IADD3 R18, PT, PT, -R23, R18, RZ ;  /* 0x0000001217121210 */ /* 0x000fc80007ffe1ff */
[----:B------:R-:W-:-:S13]  /*1250*/  ISETP.GE.U32.AND P1, PT, R18, R23, PT ;  /* 0x000000171200720c */ /* 0x000fda0003f26070 */
[----:B------:R-:W-:-:S05]  /*1260*/  @P1 IMAD.IADD R18, R18, 0x1, -R23 ;  /* 0x0000000112121824 */ /* 0x000fca00078e0a17 */
[----:B------:R-:W-:-:S05]  /*1270*/  SEL R18, R21, R18, !P0 ;  /* 0x0000001215127207 */ /* 0x000fca0004000000 */
[----:B------:R-:W-:-:S04]  /*1280*/  IMAD.IADD R19, R11, 0x1, R18 ;  /* 0x000000010b137824 */ /* 0x000fc800078e0212 */
[----:B------:R-:W-:-:S06]  /*1290*/  IMAD.WIDE R18, R19, 0x4, R16 ;  /* 0x0000000413127825 */ /* 0x000fcc00078e0210 */
[----:B------:R-:W2:Y:S02]  /*12a0*/  LD.E R18, desc[UR4][R18.64] ;  /* 0x0000000412127980 */ /* 0x000ea4000c101900 */
[----:B--2---:R-:W-:-:S06]  /*12b0*/  IADD3 R22, PT, PT, R1, R18, RZ ;  /* 0x0000001201167210 */ /* 0x004fcc0007ffe0ff */
        /* <DEDUP_REMOVED lines=8> */
[----:B------:R-:W-:-:S05]  /*1340*/  @P1 IMAD.IADD R18, R18, 0x1, -R23 ;  /* 0x0000000112121824 */ /* 0x000fca00078e0a17 */
[----:B------:R-:W-:-:S13]  /*1350*/  ISETP.GE.U32.AND P1, PT, R18, R23, PT ;  /* 0x000000171200720c */ /* 0x000fda0003f26070 */
[----:B------:R-:W-:-:S04]  /*1360*/  @P1 IADD3 R18, PT, PT, -R23, R18, RZ ;  /* 0x0000001217121210 */ /* 0x000fc80007ffe1ff */
[----:B------:R-:W-:-:S05]  /*1370*/  SEL R18, R21, R18, !P0 ;  /* 0x0000001215127207 */ /* 0x000fca0004000000 */
[----:B------:R-:W-:-:S04]  /*1380*/  IMAD.IADD R19, R11, 0x1, R18 ;  /* 0x000000010b137824 */ /* 0x000fc800078e0212 */
[----:B------:R-:W-:-:S06]  /*1390*/  IMAD.WIDE R18, R19, 0x4, R16 ;  /* 0x0000000413127825 */ /* 0x000fcc00078e0210 */
        /* <DEDUP_REMOVED lines=31> */
[----:B------:R-:W-:-:S05]  /*1590*/  IMAD.WIDE R16, R19, 0x4, R16 ;  /* 0x0000000413107825 */ /* 0x000fca00078e0210 */
[----:B------:R0:W5:Y:S02]  /*15a0*/  LD.E R18, desc[UR4][R16.64] ;  /* 0x0000000410127980 */ /* 0x000164000c101900 */
.L_x_94:
[----:B------:R-:W-:Y:S05]  /*15b0*/  BSYNC.RECONVERGENT B1 ;  /* 0x0000000000017941 */ /* 0x000fea0003800200 */
.L_x_93:
[----:B-----5:R-:W-:-:S04]  /*15c0*/  ISETP.NE.AND P0, PT, R18, R0, PT ;  /* 0x000000001200720c */ /* 0x020fc80003f05270 */
[----:B------:R-:W-:-:S13]  /*15d0*/  ISETP.NE.AND P0, PT, R18, -0x1, P0 ;  /* 0xffffffff1200780c */ /* 0x000fda0000705270 */
[----:B------:R-:W-:Y:S05]  /*15e0*/  @!P0 BRA `(.L_x_95) ;  /* 0x0000001000e88947 */ /* 0x000fea0003800000 */
[----:B------:R-:W-:Y:S01]  /*15f0*/  ISETP.GT.AND P0, PT, R20, R11, PT ;  /* 0x0000000b1400720c */ /* 0x000fe20003f04270 */
[----:B------:R-:W-:Y:S01]  /*1600*/  BSSY.RECONVERGENT B1, `(.L_x_96) ;  /* 0x0000020000017945 */ /* 0x000fe20003800200 */
[----:B------:R-:W-:-:S11]  /*1610*/  HFMA2 R19, -RZ, RZ, 0, 0 ;  /* 0x00000000ff137431 */ /* 0x000fd600000001ff */
[----:B------:R-:W-:Y:S05]  /*1620*/  @!P0 BRA `(.L_x_97) ;  /* 0x0000000000748947 */ /* 0x000fea0003800000 */
[----:B------:R-:W0:Y:S01]  /*1630*/  LDG.E.64 R22, desc[UR4][R14.64+0x8] ;  /* 0x000008040e167981 */ /* 0x000e22000c1e1b00 */
[----:B------:R-:W-:-:S03]  /*1640*/  IMAD.WIDE R24, R11, 0x4, RZ ;  /* 0x000000040b187825 */ /* 0x000fc600078e02ff */
[----:B0-----:R-:W-:-:S05]  /*1650*/  IADD3 R16, P0, PT, R22, R24, RZ ;  /* 0x0000001816107210 */ /* 0x001fca0007f1e0ff */
[----:B------:R-:W-:-:S06]  /*1660*/  IMAD.X R17, R23, 0x1, R25, P0 ;  /* 0x0000000117117824 */ /* 0x000fcc00000e0619 */
[----:B------:R-:W2:Y:S01]  /*1670*/  LD.E R17, desc[UR4][R16.64] ;  /* 0x0000000410117980 */ /* 0x000ea2000c101900 */
[----:B------:R-:W-:Y:S01]  /*1680*/  BSSY.RELIABLE B2, `(.L_x_98) ;  /* 0x0000012000027945 */ /* 0x000fe20003800100 */
[----:B--2---:R-:W-:-:S13]  /*1690*/  ISETP.NE.AND P0, PT, R17, R18, PT ;  /* 0x000000121100720c */ /* 0x004fda0003f05270 */
[----:B------:R-:W-:Y:S05]  /*16a0*/  @!P0 BRA `(.L_x_99) ;  /* 0x00000000003c8947 */ /* 0x000fea0003800000 */
[----:B------:R-:W-:Y:S01]  /*16b0*/  BSSY.RELIABLE B3, `(.L_x_100) ;  /* 0x000000c000037945 */ /* 0x000fe20003800100 */
.L_x_101:
[----:B------:R-:W-:-:S05]  /*16c0*/  VIADD R11, R11, 0x1 ;  /* 0x000000010b0b7836 */ /* 0x000fca0000000000 */
[----:B------:R-:W-:-:S13]  /*16d0*/  ISETP.NE.AND P0, PT, R11, R20, PT ;  /* 0x000000140b00720c */ /* 0x000fda0003f05270 */
[----:B------:R-:W-:Y:S05]  /*16e0*/  @!P0 BREAK.RELIABLE B3 ;  /* 0x0000000000038942 */ /* 0x000fea0003800100 */
[----:B------:R-:W-:Y:S05]  /*16f0*/  @!P0 BREAK.RELIABLE B2 ;  /* 0x0000000000028942 */ /* 0x000fea0003800100 */
[----:B------:R-:W-:Y:S05]  /*1700*/  @!P0 BRA `(.L_x_97) ;  /* 0x00000000003c8947 */ /* 0x000fea0003800000 */
[----:B------:R-:W-:-:S03]  /*1710*/  IMAD.WIDE R16, R11, 0x4, RZ ;  /* 0x000000040b107825 */ /* 0x000fc600078e02ff */
[----:B------:R-:W-:-:S04]  /*1720*/  IADD3 R14, P0, PT, R22, R16, RZ ;  /* 0x00000010160e7210 */ /* 0x000fc80007f1e0ff */
[----:B------:R-:W-:-:S06]  /*1730*/  IADD3.X R15, PT, PT, R23, R17, RZ, P0, !PT ;  /* 0x00000011170f7210 */ /* 0x000fcc00007fe4ff */
[----:B------:R-:W2:Y:S02]  /*1740*/  LD.E R15, desc[UR4][R14.64] ;  /* 0x000000040e0f7980 */ /* 0x000ea4000c101900 */
[----:B--2---:R-:W-:-:S13]  /*1750*/  ISETP.NE.AND P0, PT, R15, R18, PT ;  /* 0x000000120f00720c */ /* 0x004fda0003f05270 */
[----:B------:R-:W-:Y:S05]  /*1760*/  @P0 BRA `(.L_x_101) ;  /* 0xfffffffc00d40947 */ /* 0x000fea000383ffff */
[----:B------:R-:W-:Y:S05]  /*1770*/  BSYNC.RELIABLE B3 ;  /* 0x0000000000037941 */ /* 0x000fea0003800100 */
.L_x_100:
[----:B------:R-:W-:Y:S02]  /*1780*/  IMAD.MOV.U32 R24, RZ, RZ, R16 ;  /* 0x000000ffff187224 */ /* 0x000fe400078e0010 */
[----:B------:R-:W-:-:S07]  /*1790*/  IMAD.MOV.U32 R25, RZ, RZ, R17 ;  /* 0x000000ffff197224 */ /* 0x000fce00078e0011 */
.L_x_99:
[----:B------:R-:W-:Y:S05]  /*17a0*/  BSYNC.RELIABLE B2 ;  /* 0x0000000000027941 */ /* 0x000fea0003800100 */
.L_x_98:
[----:B------:R-:W0:Y:S02]  /*17b0*/  LDC.64 R16, c[0x0][0x380] ;  /* 0x0000e000ff107b82 */ /* 0x000e240000000a00 */
[----:B0-----:R-:W2:Y:S02]  /*17c0*/  LDG.E.64 R14, desc[UR4][R16.64+0x10] ;  /* 0x00001004100e7981 */ /* 0x001ea4000c1e1b00 */
[----:B--2---:R-:W-:-:S04]  /*17d0*/  IADD3 R14, P0, PT, R14, R24, RZ ;  /* 0x000000180e0e7210 */ /* 0x004fc80007f1e0ff */
[----:B------:R-:W-:-:S05]  /*17e0*/  IADD3.X R15, PT, PT, R15, R25, RZ, P0, !PT ;  /* 0x000000190f0f7210 */ /* 0x000fca00007fe4ff */
[----:B------:R2:W5:Y:S04]  /*17f0*/  LD.E R19, desc[UR4][R14.64] ;  /* 0x000000040e137980 */ /* 0x000568000c101900 */
.L_x_97:
[----:B------:R-:W-:Y:S05]  /*1800*/  BSYNC.RECONVERGENT B1 ;  /* 0x0000000000017941 */ /* 0x000fea0003800200 */
.L_x_96:
[----:B------:R-:W3:Y:S01]  /*1810*/  LDCU UR6, c[0x0][0x3c0] ;  /* 0x00007800ff0677ac */ /* 0x000ee20008000800 */
[----:B-----5:R-:W-:Y:S02]  /*1820*/  IMAD.IADD R10, R19, 0x1, R10 ;  /* 0x00000001130a7824 */ /* 0x020fe400078e020a */
[----:B------:R-:W-:Y:S02]  /*1830*/  HFMA2 R21, -RZ, RZ, 0, 5.9604644775390625e-08 ;  /* 0x00000001ff157431 */ /* 0x000fe400000001ff */
[----:B------:R-:W-:Y:S01]  /*1840*/  IMAD.IADD R20, R1, 0x1, R18 ;  /* 0x0000000101147824 */ /* 0x000fe200078e0212 */
[----:B------:R-:W-:Y:S01]  /*1850*/  BSSY.RELIABLE B1, `(.L_x_102) ;  /* 0x0000023000017945 */ /* 0x000fe20003800100 */
[C---:B0-----:R-:W-:Y:S01]  /*1860*/  IMAD.WIDE.U32 R16, R7.reuse, 0x4, R2 ;  /* 0x0000000407107825 */ /* 0x041fe200078e0002 */
[----:B------:R-:W-:Y:S02]  /*1870*/  IADD3 R19, PT, PT, R7, 0x1, RZ ;  /* 0x0000000107137810 */ /* 0x000fe40007ffe0ff */
[----:B------:R-:W-:Y:S01]  /*1880*/  STL.U8 [R20], R21 ;  /* 0x0000001514007387 */ /* 0x000fe20000100000 */
[----:B---3--:R-:W-:-:S04]  /*1890*/  ISETP.GT.AND P0, PT, R10, UR6, PT ;  /* 0x000000060a007c0c */ /* 0x008fc8000bf04270 */
[----:B------:R-:W-:-:S13]  /*18a0*/  ISETP.LT.OR P0, PT, R9, 0x1, !P0 ;  /* 0x000000010900780c */ /* 0x000fda0004701670 */
[----:B--2---:R-:W0:Y:S01]  /*18b0*/  @!P0 LDC.64 R14, c[0x0][0x3e0] ;  /* 0x0000f800ff0e8b82 */ /* 0x004e220000000a00 */
[----:B------:R-:W-:-:S04]  /*18c0*/  @!P0 IMAD R11, R5, 0x3e8, R8 ;  /* 0x000003e8050b8824 */ /* 0x000fc800078e0208 */
[----:B0-----:R-:W-:Y:S01]  /*18d0*/  @!P0 IMAD.WIDE R14, R11, 0xc, R14 ;  /* 0x0000000c0b0e8825 */ /* 0x001fe200078e020e */
[----:B------:R-:W-:-:S04]  /*18e0*/  @!P0 IADD3 R11, PT, PT, R8, 0x1, RZ ;  /* 0x00000001080b8810 */ /* 0x000fc80007ffe0ff */
[----:B------:R-:W-:Y:S01]  /*18f0*/  @!P0 STG.E desc[UR4][R14.64], R0 ;  /* 0x000000000e008986 */ /* 0x000fe2000c101904 */
[----:B------:R-:W-:Y:S02]  /*1900*/  @!P0 IMAD.MOV.U32 R8, RZ, RZ, R11 ;  /* 0x000000ffff088224 */ /* 0x000fe400078e000b */
[----:B------:R-:W-:Y:S01]  /*1910*/  IMAD.MOV.U32 R11, RZ, RZ, RZ ;  /* 0x000000ffff0b7224 */ /* 0x000fe200078e00ff */
[----:B------:R-:W-:Y:S04]  /*1920*/  @!P0 STG.E desc[UR4][R14.64+0x4], RZ ;  /* 0x000004ff0e008986 */ /* 0x000fe8000c101904 */
[----:B------:R0:W-:Y:S04]  /*1930*/  @!P0 STG.E desc[UR4][R14.64+0x8], R9 ;  /* 0x000008090e008986 */ /* 0x0001e8000c101904 */
[----:B------:R2:W-:Y:S01]  /*1940*/  STG.E desc[UR4][R16.64], R18 ;  /* 0x0000001210007986 */ /* 0x0005e2000c101904 */
[----:B0-----:R-:W-:-:S07]  /*1950*/  @!P0 MOV R9, RZ ;  /* 0x000000ff00098202 */ /* 0x001fce0000000f00 */
.L_x_104:
[----:B------:R-:W-:-:S06]  /*1960*/  IMAD.WIDE.U32 R14, R11, 0x4, R2 ;  /* 0x000000040b0e7825 */ /* 0x000fcc00078e0002 */
[----:B------:R-:W3:Y:S02]  /*1970*/  LDG.E R15, desc[UR4][R14.64] ;  /* 0x000000040e0f7981 */ /* 0x000ee4000c1e1900 */
[----:B---3--:R-:W-:-:S13]  /*1980*/  ISETP.NE.AND P0, PT, R15, R18, PT ;  /* 0x000000120f00720c */ /* 0x008fda0003f05270 */
[----:B------:R-:W-:Y:S05]  /*1990*/  @!P0 BREAK.RELIABLE B1 ;  /* 0x0000000000018942 */ /* 0x000fea0003800100 */
[----:B------:R-:W-:Y:S05]  /*19a0*/  @!P0 BRA `(.L_x_103) ;  /* 0x0000000c00cc8947 */ /* 0x000fea0003800000 */
[----:B------:R-:W-:-:S05]  /*19b0*/  VIADD R11, R11, 0x1 ;  /* 0x000000010b0b7836 */ /* 0x000fca0000000000 */
[----:B------:R-:W-:-:S13]  /*19c0*/  ISETP.NE.AND P0, PT, R11, R7, PT ;  /* 0x000000070b00720c */ /* 0x000fda0003f05270 */
[----:B------:R-:W-:Y:S05]  /*19d0*/  @P0 BRA `(.L_x_104) ;  /* 0xfffffffc00e00947 */ /* 0x000fea000383ffff */
[----:B------:R-:W0:Y:S01]  /*19e0*/  LDCU UR6, c[0x0][0x3e8] ;  /* 0x00007d00ff0677ac */ /* 0x000e220008000800 */
[----:B-1----:R-:W-:Y:S01]  /*19f0*/  VIMNMX R0, PT, PT, R4, R9, !PT ;  /* 0x0000000904007248 */ /* 0x002fe20007fe0100 */
[----:B------:R-:W-:Y:S01]  /*1a00*/  IMAD.MOV.U32 R7, RZ, RZ, R19 ;  /* 0x000000ffff077224 */ /* 0x000fe200078e0013 */
[----:B------:R-:W-:Y:S01]  /*1a10*/  MOV R14, R4 ;  /* 0x00000004000e7202 */ /* 0x000fe20000000f00 */
[----:B------:R-:W-:Y:S01]  /*1a20*/  IMAD.MOV.U32 R15, RZ, RZ, R9 ;  /* 0x000000ffff0f7224 */ /* 0x000fe200078e0009 */
[----:B------:R-:W-:Y:S02]  /*1a30*/  ISETP.GE.AND P0, PT, R0, 0x1, PT ;  /* 0x000000010000780c */ /* 0x000fe40003f06270 */
[----:B------:R-:W-:Y:S02]  /*1a40*/  MOV R0, R18 ;  /* 0x0000001200007202 */ /* 0x000fe40000000f00 */
[----:B0-----:R-:W-:-:S13]  /*1a50*/  ISETP.GE.OR P0, PT, R19, UR6, !P0 ;  /* 0x0000000613007c0c */ /* 0x001fda000c706670 */
[----:B------:R-:W-:Y:S05]  /*1a60*/  @P0 BREAK.RELIABLE B1 ;  /* 0x0000000000010942 */ /* 0x000fea0003800100 */
[----:B------:R-:W-:Y:S05]  /*1a70*/  @P0 BRA `(.L_x_91) ;  /* 0x0000000c00e40947 */ /* 0x000fea0003800000 */
[----:B------:R-:W-:Y:S05]  /*1a80*/  BSYNC.RELIABLE B1 ;  /* 0x0000000000017941 */ /* 0x000fea0003800100 */
.L_x_102:
[----:B------:R-:W-:-:S13]  /*1a90*/  LOP3.LUT P0, RZ, R4, R9, RZ, 0xfc, !PT ;  /* 0x0000000904ff7212 */ /* 0x000fda000780fcff */
[----:B------:R-:W-:Y:S05]  /*1aa0*/  @P0 BRA `(.L_x_105) ;  /* 0xfffffff000f80947 */ /* 0x000fea000383ffff */
[----:B------:R-:W-:Y:S01]  /*1ab0*/  CS2R R14, SRZ ;  /* 0x00000000000e7805 */ /* 0x000fe2000001ff00 */
[----:B------:R-:W-:Y:S06]  /*1ac0*/  BRA `(.L_x_91) ;  /* 0x0000000c00d07947 */ /* 0x000fec0003800000 */
.L_x_92:
[----:B------:R-:W-:Y:S01]  /*1ad0*/  HFMA2 R11, -RZ, RZ, 0, 0 ;  /* 0x00000000ff0b7431 */ /* 0x000fe200000001ff */
[----:B------:R-:W-:Y:S01]  /*1ae0*/  MOV R9, R15 ;  /* 0x0000000f00097202 */ /* 0x000fe20000000f00 */
[----:B------:R-:W-:Y:S02]  /*1af0*/  IMAD.MOV.U32 R7, RZ, RZ, 0x1 ;  /* 0x00000001ff077424 */ /* 0x000fe400078e00ff */
[----:B------:R-:W-:-:S07]  /*1b00*/  IMAD.MOV.U32 R8, RZ, RZ, RZ ;  /* 0x000000ffff087224 */ /* 0x000fce00078e00ff */
.L_x_118:
[----:B--2---:R-:W0:Y:S08]  /*1b10*/  LDC.64 R16, c[0x0][0x3a0] ;  /* 0x0000e800ff107b82 */ /* 0x004e300000000a00 */
[----:B------:R-:W2:Y:S01]  /*1b20*/  LDC.64 R14, c[0x0][0x3a0] ;  /* 0x0000e800ff0e7b82 */ /* 0x000ea20000000a00 */
[----:B0-----:R-:W3:Y:S01]  /*1b30*/  LDG.E R17, desc[UR4][R16.64] ;  /* 0x0000000410117981 */ /* 0x001ee2000c1e1900 */
[----:B------:R-:W-:Y:S05]  /*1b40*/  YIELD ;  /* 0x0000000000007946 */ /* 0x000fea0003800000 */
[----:B------:R-:W-:Y:S01]  /*1b50*/  BSSY.RECONVERGENT B1, `(.L_x_106) ;  /* 0x0000022000017945 */ /* 0x000fe20003800200 */
[----:B------:R-:W-:-:S02]  /*1b60*/  MOV R19, RZ ;  /* 0x000000ff00137202 */ /* 0x000fc40000000f00 */
[----:B---3--:R-:W-:-:S13]  /*1b70*/  ISETP.NE.AND P0, PT, R17, R0, PT ;  /* 0x000000001100720c */ /* 0x008fda0003f05270 */
[----:B--2---:R-:W-:Y:S05]  /*1b80*/  @!P0 BRA `(.L_x_107) ;  /* 0x00000000001c8947 */ /* 0x004fea0003800000 */
.L_x_109:
[----:B------:R-:W-:-:S05]  /*1b90*/  VIADD R19, R19, 0x1 ;  /* 0x0000000113137836 */ /* 0x000fca0000000000 */
[----:B------:R-:W-:-:S13]  /*1ba0*/  ISETP.NE.AND P0, PT, R19, UR7, PT ;  /* 0x0000000713007c0c */ /* 0x000fda000bf05270 */
[----:B------:R-:W-:Y:S05]  /*1bb0*/  @!P0 BRA `(.L_x_108) ;  /* 0x00000000006c8947 */ /* 0x000fea0003800000 */
[----:B------:R-:W-:-:S06]  /*1bc0*/  IMAD.WIDE.U32 R16, R19, 0x4, R14 ;  /* 0x0000000413107825 */ /* 0x000fcc00078e000e */
[----:B------:R-:W2:Y:S02]  /*1bd0*/  LDG.E R17, desc[UR4][R16.64] ;  /* 0x0000000410117981 */ /* 0x000ea4000c1e1900 */
[----:B--2---:R-:W-:-:S13]  /*1be0*/  ISETP.NE.AND P0, PT, R17, R0, PT ;  /* 0x000000001100720c */ /* 0x004fda0003f05270 */
[----:B------:R-:W-:Y:S05]  /*1bf0*/  @P0 BRA `(.L_x_109) ;  /* 0xfffffffc00e40947 */ /* 0x000fea000383ffff */
.L_x_107:
[----:B------:R-:W0:Y:S08]  /*1c00*/  LDC.64 R16, c[0x0][0x3a8] ;  /* 0x0000ea00ff107b82 */ /* 0x000e300000000a00 */
[----:B------:R-:W2:Y:S01]  /*1c10*/  LDC.64 R14, c[0x0][0x3b8] ;  /* 0x0000ee00ff0e7b82 */ /* 0x000ea20000000a00 */
[----:B0-----:R-:W-:-:S06]  /*1c20*/  IMAD.WIDE.U32 R16, R19, 0x4, R16 ;  /* 0x0000000413107825 */ /* 0x001fcc00078e0010 */
[----:B------:R-:W3:Y:S01]  /*1c30*/  LDG.E R16, desc[UR4][R16.64] ;  /* 0x0000000410107981 */ /* 0x000ee2000c1e1900 */
[----:B--2---:R-:W-:-:S05]  /*1c40*/  IMAD.WIDE.U32 R14, R19, 0x4, R14 ;  /* 0x00000004130e7825 */ /* 0x004fca00078e000e */
[----:B------:R-:W3:Y:S02]  /*1c50*/  ATOMG.E.OR.STRONG.GPU PT, R19, desc[UR4][R14.64], RZ ;  /* 0x800000ff0e1379a8 */ /* 0x000ee4000b1ef104 */
[----:B---3--:R-:W-:-:S04]  /*1c60*/  VIADDMNMX R19, R16, -R19, RZ, !PT ;  /* 0x8000001310137246 */ /* 0x008fc800078001ff */
[----:B------:R-:W-:-:S04]  /*1c70*/  VIMNMX R18, PT, PT, R9, R19, PT ;  /* 0x0000001309127248 */ /* 0x000fc80003fe0100 */
[----:B------:R-:W-:-:S04]  /*1c80*/  VIADDMNMX R21, R19, -R18, R4, PT ;  /* 0x8000001213157246 */ /* 0x000fc80003800104 */
[----:B------:R-:W-:-:S04]  /*1c90*/  VIMNMX R10, PT, PT, R18, R21, !PT ;  /* 0x00000015120a7248 */ /* 0x000fc80007fe0100 */
[----:B------:R-:W-:-:S13]  /*1ca0*/  ISETP.GE.AND P0, PT, R10, 0x1, PT ;  /* 0x000000010a00780c */ /* 0x000fda0003f06270 */
[----:B------:R-:W-:Y:S05]  /*1cb0*/  @!P0 BRA `(.L_x_108) ;  /* 0x00000000002c8947 */ /* 0x000fea0003800000 */
[----:B------:R-:W0:Y:S01]  /*1cc0*/  LDC.64 R16, c[0x0][0x3e0] ;  /* 0x0000f800ff107b82 */ /* 0x000e220000000a00 */
[----:B------:R-:W-:Y:S01]  /*1cd0*/  IMAD R23, R5, 0x3e8, R8 ;  /* 0x000003e805177824 */ /* 0x000fe200078e0208 */
[----:B------:R-:W-:-:S05]  /*1ce0*/  IADD3 R19, PT, PT, R18, R21, RZ ;  /* 0x0000001512137210 */ /* 0x000fca0007ffe0ff */
[----:B------:R2:W-:Y:S01]  /*1cf0*/  REDG.E.ADD.STRONG.GPU desc[UR4][R14.64], R19 ;  /* 0x000000130e00798e */ /* 0x0005e2000c12e104 */
[----:B------:R-:W-:Y:S01]  /*1d00*/  VIADD R8, R8, 0x1 ;  /* 0x0000000108087836 */ /* 0x000fe20000000000 */
[----:B------:R-:W-:Y:S01]  /*1d10*/  IADD3 R9, PT, PT, R9, -R18, RZ ;  /* 0x8000001209097210 */ /* 0x000fe20007ffe0ff */
[----:B------:R-:W-:Y:S02]  /*1d20*/  IMAD.IADD R4, R4, 0x1, -R21 ;  /* 0x0000000104047824 */ /* 0x000fe400078e0a15 */
[----:B0-----:R-:W-:-:S05]  /*1d30*/  IMAD.WIDE R16, R23, 0xc, R16 ;  /* 0x0000000c17107825 */ /* 0x001fca00078e0210 */
[----:B------:R2:W-:Y:S04]  /*1d40*/  STG.E desc[UR4][R16.64], R0 ;  /* 0x0000000010007986 */ /* 0x0005e8000c101904 */
[----:B------:R2:W-:Y:S04]  /*1d50*/  STG.E desc[UR4][R16.64+0x4], R21 ;  /* 0x0000041510007986 */ /* 0x0005e8000c101904 */
[----:B------:R2:W-:Y:S02]  /*1d60*/  STG.E desc[UR4][R16.64+0x8], R18 ;  /* 0x0000081210007986 */ /* 0x0005e4000c101904 */
.L_x_108:
[----:B------:R-:W-:Y:S05]  /*1d70*/  BSYNC.RECONVERGENT B1 ;  /* 0x0000000000017941 */ /* 0x000fea0003800200 */
.L_x_106:
[----:B------:R-:W-:Y:S02]  /*1d80*/  LOP3.LUT P0, RZ, R4, R9, RZ, 0xfc, !PT ;  /* 0x0000000904ff7212 */ /* 0x000fe4000780fcff */
[----:B--2---:R-:W-:-:S11]  /*1d90*/  CS2R R14, SRZ ;  /* 0x00000000000e7805 */ /* 0x004fd6000001ff00 */
[----:B------:R-:W-:Y:S05]  /*1da0*/  @!P0 BRA `(.L_x_91) ;  /* 0x0000000c00188947 */ /* 0x000fea0003800000 */
[----:B------:R-:W0:Y:S02]  /*1db0*/  LDC.64 R14, c[0x0][0x380] ;  /* 0x0000e000ff0e7b82 */ /* 0x000e240000000a00 */
[----:B0-----:R-:W2:Y:S02]  /*1dc0*/  LDG.E.64 R16, desc[UR4][R14.64] ;  /* 0x000000040e107981 */ /* 0x001ea4000c1e1b00 */
[----:B--2---:R-:W-:-:S05]  /*1dd0*/  IMAD.WIDE R16, R0, 0x4, R16 ;  /* 0x0000000400107825 */ /* 0x004fca00078e0210 */
[----:B------:R-:W2:Y:S04]  /*1de0*/  LD.E R20, desc[UR4][R16.64] ;  /* 0x0000000410147980 */ /* 0x000ea8000c101900 */
[----:B------:R-:W2:Y:S01]  /*1df0*/  LD.E R21, desc[UR4][R16.64+0x4] ;  /* 0x0000040410157980 */ /* 0x000ea2000c101900 */
[----:B------:R-:W-:Y:S01]  /*1e00*/  BSSY.RECONVERGENT B1, `(.L_x_110) ;  /* 0x000006d000017945 */ /* 0x000fe20003800200 */
[----:B------:R-:W-:Y:S02]  /*1e10*/  MOV R18, 0xffffffff ;  /* 0xffffffff00127802 */ /* 0x000fe40000000f00 */
[----:B--2---:R-:W-:-:S13]  /*1e20*/  ISETP.NE.AND P0, PT, R21, R20, PT ;  /* 0x000000141500720c */ /* 0x004fda0003f05270 */
[----:B------:R-:W-:Y:S05]  /*1e30*/  @!P0 BRA `(.L_x_111) ;  /* 0x0000000400a48947 */ /* 0x000fea0003800000 */
[----:B------:R-:W2:Y:S01]  /*1e40*/  LDG.E.64 R16, desc[UR4][R14.64+0x8] ;  /* 0x000008040e107981 */ /* 0x000ea2000c1e1b00 */
[----:B------:R-:W-:Y:S02]  /*1e50*/  IMAD.IADD R23, R21, 0x1, -R20 ;  /* 0x0000000115177824 */ /* 0x000fe400078e0a14 */
[----:B------:R-:W-:Y:S02]  /*1e60*/  HFMA2 R25, -RZ, RZ, 1.490116119384765625e-06, 1549 ;  /* 0x0019660dff197431 */ /* 0x000fe400000001ff */
[----:B------:R-:W0:Y:S01]  /*1e70*/  I2F.U32.RP R10, R23 ;  /* 0x00000017000a7306 */ /* 0x000e220000209000 */
[----:B------:R-:W-:Y:S02]  /*1e80*/  IMAD.MOV R27, RZ, RZ, -R23 ;  /* 0x000000ffff1b7224 */ /* 0x000fe400078e0a17 */
[----:B-----5:R-:W-:-:S05]  /*1e90*/  IMAD R6, R6, R25, 0x3c6ef35f ;  /* 0x3c6ef35f06067424 */ /* 0x020fca00078e0219 */
[----:B0-----:R-:W0:Y:S02]  /*1ea0*/  MUFU.RCP R10, R10 ;  /* 0x0000000a000a7308 */ /* 0x001e240000001000 */
[----:B0-----:R-:W-:Y:S02]  /*1eb0*/  IADD3 R18, PT, PT, R10, 0xffffffe, RZ ;  /* 0x0ffffffe0a127810 */ /* 0x001fe40007ffe0ff */
[----:B------:R-:W-:-:S04]  /*1ec0*/  LOP3.LUT R10, RZ, R23, RZ, 0x33, !PT ;  /* 0x00000017ff0a7212 */ /* 0x000fc800078e33ff */
[----:B------:R0:W3:Y:S02]  /*1ed0*/  F2I.FTZ.U32.TRUNC.NTZ R19, R18 ;  /* 0x0000001200137305 */ /* 0x0000e4000021f000 */
[----:B0-----:R-:W-:Y:S02]  /*1ee0*/  IMAD.MOV.U32 R18, RZ, RZ, RZ ;  /* 0x000000ffff127224 */ /* 0x001fe400078e00ff */
[----:B---3--:R-:W-:-:S04]  /*1ef0*/  IMAD R27, R27, R19, RZ ;  /* 0x000000131b1b7224 */ /* 0x008fc800078e02ff */
[----:B------:R-:W-:-:S06]  /*1f00*/  IMAD.HI.U32 R27, R19, R27, R18 ;  /* 0x0000001b131b7227 */ /* 0x000fcc00078e0012 */
[----:B------:R-:W-:-:S05]  /*1f10*/  IMAD.HI.U32 R19, R27, R6, RZ ;  /* 0x000000061b137227 */ /* 0x000fca00078e00ff */
[----:B------:R-:W-:-:S05]  /*1f20*/  IADD3 R19, PT, PT, -R19, RZ, RZ ;  /* 0x000000ff13137210 */ /* 0x000fca0007ffe1ff */
        /* <DEDUP_REMOVED lines=88> */
[----:B------:R-:W-:-:S05]  /*24b0*/  IMAD.WIDE R16, R19, 0x4, R16 ;  /* 0x0000000413107825 */ /* 0x000fca00078e0210 */
[----:B------:R0:W5:Y:S02]  /*24c0*/  LD.E R18, desc[UR4][R16.64] ;  /* 0x0000000410127980 */ /* 0x000164000c101900 */
.L_x_111:
[----:B------:R-:W-:Y:S05]  /*24d0*/  BSYNC.RECONVERGENT B1 ;  /* 0x0000000000017941 */ /* 0x000fea0003800200 */
.L_x_110:
[----:B-----5:R-:W-:-:S04]  /*24e0*/  ISETP.NE.AND P0, PT, R18, R0, PT ;  /* 0x000000001200720c */ /* 0x020fc80003f05270 */
[----:B------:R-:W-:-:S13]  /*24f0*/  ISETP.EQ.OR P0, PT, R18, -0x1, !P0 ;  /* 0xffffffff1200780c */ /* 0x000fda0004702670 */
[----:B------:R-:W-:Y:S05]  /*2500*/  @P0 BRA `(.L_x_95) ;  /* 0x0000000400200947 */ /* 0x000fea0003800000 */
[----:B------:R-:W-:Y:S01]  /*2510*/  ISETP.GT.AND P0, PT, R21, R20, PT ;  /* 0x000000141500720c */ /* 0x000fe20003f04270 */
[----:B------:R-:W-:Y:S01]  /*2520*/  BSSY.RECONVERGENT B1, `(.L_x_112) ;  /* 0x0000013000017945 */ /* 0x000fe20003800200 */
[----:B------:R-:W-:-:S11]  /*2530*/  IMAD.MOV.U32 R10, RZ, RZ, RZ ;  /* 0x000000ffff0a7224 */ /* 0x000fd600078e00ff */
[----:B------:R-:W-:Y:S05]  /*2540*/  @!P0 BRA `(.L_x_113) ;  /* 0x0000000000408947 */ /* 0x000fea0003800000 */
[----:B0-----:R-:W2:Y:S02]  /*2550*/  LDG.E.64 R16, desc[UR4][R14.64+0x8] ;  /* 0x000008040e107981 */ /* 0x001ea4000c1e1b00 */
[----:B--2---:R-:W-:-:S06]  /*2560*/  IMAD.WIDE R22, R20, 0x4, R16 ;  /* 0x0000000414167825 */ /* 0x004fcc00078e0210 */
[----:B------:R-:W2:Y:S02]  /*2570*/  LD.E R23, desc[UR4][R22.64] ;  /* 0x0000000416177980 */ /* 0x000ea4000c101900 */
[----:B--2---:R-:W-:-:S13]  /*2580*/  ISETP.NE.AND P0, PT, R23, R18, PT ;  /* 0x000000121700720c */ /* 0x004fda0003f05270 */
[----:B------:R-:W-:Y:S05]  /*2590*/  @!P0 BRA `(.L_x_114) ;  /* 0x00000000001c8947 */ /* 0x000fea0003800000 */
.L_x_115:
[----:B------:R-:W-:-:S04]  /*25a0*/  IADD3 R20, PT, PT, R20, 0x1, RZ ;  /* 0x0000000114147810 */ /* 0x000fc80007ffe0ff */
[----:B------:R-:W-:-:S13]  /*25b0*/  ISETP.NE.AND P0, PT, R20, R21, PT ;  /* 0x000000151400720c */ /* 0x000fda0003f05270 */
[----:B------:R-:W-:Y:S05]  /*25c0*/  @!P0 BRA `(.L_x_113) ;  /* 0x0000000000208947 */ /* 0x000fea0003800000 */
[----:B------:R-:W-:-:S06]  /*25d0*/  IMAD.WIDE R14, R20, 0x4, R16 ;  /* 0x00000004140e7825 */ /* 0x000fcc00078e0210 */
[----:B------:R-:W2:Y:S02]  /*25e0*/  LD.E R15, desc[UR4][R14.64] ;  /* 0x000000040e0f7980 */ /* 0x000ea4000c101900 */
[----:B--2---:R-:W-:-:S13]  /*25f0*/  ISETP.NE.AND P0, PT, R15, R18, PT ;  /* 0x000000120f00720c */ /* 0x004fda0003f05270 */
[----:B------:R-:W-:Y:S05]  /*2600*/  @P0 BRA `(.L_x_115) ;  /* 0xfffffffc00e40947 */ /* 0x000fea000383ffff */
.L_x_114:
[----:B------:R-:W0:Y:S02]  /*2610*/  LDC.64 R16, c[0x0][0x380] ;  /* 0x0000e000ff107b82 */ /* 0x000e240000000a00 */
[----:B0-----:R-:W2:Y:S02]  /*2620*/  LDG.E.64 R14, desc[UR4][R16.64+0x10] ;  /* 0x00001004100e7981 */ /* 0x001ea4000c1e1b00 */
[----:B--2---:R-:W-:-:S05]  /*2630*/  IMAD.WIDE R14, R20, 0x4, R14 ;  /* 0x00000004140e7825 */ /* 0x004fca00078e020e */
[----:B------:R2:W5:Y:S02]  /*2640*/  LD.E R10, desc[UR4][R14.64] ;  /* 0x000000040e0a7980 */ /* 0x000564000c101900 */
.L_x_113:
[----:B------:R-:W-:Y:S05]  /*2650*/  BSYNC.RECONVERGENT B1 ;  /* 0x0000000000017941 */ /* 0x000fea0003800200 */
.L_x_112:
[----:B------:R-:W3:Y:S01]  /*2660*/  LDCU UR6, c[0x0][0x3c0] ;  /* 0x00007800ff0677ac */ /* 0x000ee20008000800 */
[----:B-----5:R-:W-:Y:S02]  /*2670*/  IMAD.IADD R11, R10, 0x1, R11 ;  /* 0x000000010a0b7824 */ /* 0x020fe400078e020b */
[----:B------:R-:W-:Y:S02]  /*2680*/  HFMA2 R21, -RZ, RZ, 0, 5.9604644775390625e-08 ;  /* 0x00000001ff157431 */ /* 0x000fe400000001ff */
[----:B------:R-:W-:Y:S01]  /*2690*/  IMAD.IADD R20, R1, 0x1, R18 ;  /* 0x0000000101147824 */ /* 0x000fe200078e0212 */
[----:B------:R-:W-:Y:S01]  /*26a0*/  BSSY.RELIABLE B1, `(.L_x_116) ;  /* 0x0000019000017945 */ /* 0x000fe20003800100 */
[----:B------:R-:W-:-:S03]  /*26b0*/  IADD3 R19, PT, PT, R7, 0x1, RZ ;  /* 0x0000000107137810 */ /* 0x000fc60007ffe0ff */
[----:B------:R-:W-:Y:S01]  /*26c0*/  STL.U8 [R20], R21 ;  /* 0x0000001514007387 */ /* 0x000fe20000100000 */
[----:B---3--:R-:W-:-:S04]  /*26d0*/  ISETP.GT.AND P0, PT, R11, UR6, PT ;  /* 0x000000060b007c0c */ /* 0x008fc8000bf04270 */
[----:B------:R-:W-:-:S13]  /*26e0*/  ISETP.LT.OR P0, PT, R9, 0x1, !P0 ;  /* 0x000000010900780c */ /* 0x000fda0004701670 */
[----:B--2---:R-:W2:Y:S01]  /*26f0*/  @!P0 LDC.64 R14, c[0x0][0x3e0] ;  /* 0x0000f800ff0e8b82 */ /* 0x004ea20000000a00 */
[----:B0-----:R-:W-:Y:S01]  /*2700*/  @!P0 IMAD R17, R5, 0x3e8, R8 ;  /* 0x000003e805118824 */ /* 0x001fe200078e0208 */
[----:B------:R-:W-:-:S05]  /*2710*/  @!P0 IADD3 R10, PT, PT, R8, 0x1, RZ ;  /* 0x00000001080a8810 */ /* 0x000fca0007ffe0ff */
[----:B------:R-:W-:Y:S02]  /*2720*/  @!P0 IMAD.MOV.U32 R8, RZ, RZ, R10 ;  /* 0x000000ffff088224 */ /* 0x000fe400078e000a */
[----:B------:R-:W-:Y:S02]  /*2730*/  IMAD.MOV.U32 R10, RZ, RZ, RZ ;  /* 0x000000ffff0a7224 */ /* 0x000fe400078e00ff */
[----:B--2---:R-:W-:-:S04]  /*2740*/  @!P0 IMAD.WIDE R14, R17, 0xc, R14 ;  /* 0x0000000c110e8825 */ /* 0x004fc800078e020e */
[----:B------:R-:W-:Y:S01]  /*2750*/  IMAD.WIDE.U32 R16, R7, 0x4, R2 ;  /* 0x0000000407107825 */ /* 0x000fe200078e0002 */
[----:B------:R-:W-:Y:S04]  /*2760*/  @!P0 STG.E desc[UR4][R14.64], R0 ;  /* 0x000000000e008986 */ /* 0x000fe8000c101904 */
[----:B------:R-:W-:Y:S04]  /*2770*/  @!P0 STG.E desc[UR4][R14.64+0x4], RZ ;  /* 0x000004ff0e008986 */ /* 0x000fe8000c101904 */
[----:B------:R0:W-:Y:S04]  /*2780*/  @!P0 STG.E desc[UR4][R14.64+0x8], R9 ;  /* 0x000008090e008986 */ /* 0x0001e8000c101904 */
[----:B------:R2:W-:Y:S01]  /*2790*/  STG.E desc[UR4][R16.64], R18 ;  /* 0x0000001210007986 */ /* 0x0005e2000c101904 */
[----:B0-----:R-:W-:-:S07]  /*27a0*/  @!P0 MOV R9, RZ ;  /* 0x000000ff00098202 */ /* 0x001fce0000000f00 */
.L_x_117:
        /* <DEDUP_REMOVED lines=8> */
[----:B------:R-:W-:Y:S05]  /*2830*/  BSYNC.RELIABLE B1 ;  /* 0x0000000000017941 */ /* 0x000fea0003800100 */
.L_x_116:
[----:B------:R-:W0:Y:S01]  /*2840*/  LDCU UR6, c[0x0][0x3e8] ;  /* 0x00007d00ff0677ac */ /* 0x000e220008000800 */
[----:B-1----:R-:W-:Y:S01]  /*2850*/  VIMNMX R0, PT, PT, R4, R9, !PT ;  /* 0x0000000904007248 */ /* 0x002fe20007fe0100 */
[----:B------:R-:W-:Y:S01]  /*2860*/  IMAD.MOV.U32 R7, RZ, RZ, R19 ;  /* 0x000000ffff077224 */ /* 0x000fe200078e0013 */
[----:B------:R-:W-:Y:S01]  /*2870*/  MOV R14, R4 ;  /* 0x00000004000e7202 */ /* 0x000fe20000000f00 */
[----:B------:R-:W-:Y:S01]  /*2880*/  IMAD.MOV.U32 R15, RZ, RZ, R9 ;  /* 0x000000ffff0f7224 */ /* 0x000fe200078e0009 */
[----:B------:R-:W-:Y:S02]  /*2890*/  ISETP.GT.AND P0, PT, R0, RZ, PT ;  /* 0x000000ff0000720c */ /* 0x000fe40003f04270 */
[----:B------:R-:W-:Y:S02]  /*28a0*/  MOV R0, R18 ;  /* 0x0000001200007202 */ /* 0x000fe40000000f00 */
[----:B0-----:R-:W-:-:S13]  /*28b0*/  ISETP.LT.AND P1, PT, R19, UR6, PT ;  /* 0x0000000613007c0c */ /* 0x001fda000bf21270 */
[----:B------:R-:W-:Y:S05]  /*28c0*/  @P0 BRA P1, `(.L_x_118) ;  /* 0xfffffff000900947 */ /* 0x000fea000083ffff */
[----:B------:R-:W-:Y:S05]  /*28d0*/  BRA `(.L_x_91) ;  /* 0x00000000004c7947 */ /* 0x000fea0003800000 */
.L_x_103:
[----:B-1----:R-:W0:Y:S01]  /*28e0*/  LDC.64 R2, c[0x0][0x3e0] ;  /* 0x0000f800ff027b82 */ /* 0x002e220000000a00 */
[----:B------:R-:W-:Y:S01]  /*28f0*/  IMAD R7, R5, 0x3e8, R8 ;  /* 0x000003e805077824 */ /* 0x000fe200078e0208 */
[----:B------:R-:W-:Y:S01]  /*2900*/  MOV R0, R18 ;  /* 0x0000001200007202 */ /* 0x000fe20000000f00 */
[----:B------:R-:W-:Y:S01]  /*2910*/  VIADD R8, R8, 0x1 ;  /* 0x0000000108087836 */ /* 0x000fe20000000000 */
[----:B------:R-:W-:Y:S01]  /*2920*/  CS2R R14, SRZ ;  /* 0x00000000000e7805 */ /* 0x000fe2000001ff00 */
[----:B0-----:R-:W-:Y:S01]  /*2930*/  IMAD.WIDE R2, R7, 0xc, R2 ;  /* 0x0000000c07027825 */ /* 0x001fe200078e0202 */
[----:B------:R-:W-:-:S04]  /*2940*/  MOV R7, R19 ;  /* 0x0000001300077202 */ /* 0x000fc80000000f00 */
[----:B------:R4:W-:Y:S04]  /*2950*/  STG.E desc[UR4][R2.64+0x4], R4 ;  /* 0x0000040402007986 */ /* 0x0009e8000c101904 */
[----:B------:R4:W-:Y:S04]  /*2960*/  STG.E desc[UR4][R2.64+0x8], R9 ;  /* 0x0000080902007986 */ /* 0x0009e8000c101904 */
[----:B------:R4:W-:Y:S01]  /*2970*/  STG.E desc[UR4][R2.64], R18 ;  /* 0x0000001202007986 */ /* 0x0009e2000c101904 */
[----:B------:R-:W-:Y:S05]  /*2980*/  BRA `(.L_x_91) ;  /* 0x0000000000207947 */ /* 0x000fea0003800000 */
.L_x_95:
[----:B-1----:R-:W1:Y:S01]  /*2990*/  LDC.64 R2, c[0x0][0x3e0] ;  /* 0x0000f800ff027b82 */ /* 0x002e620000000a00 */
[----:B------:R-:W-:Y:S01]  /*29a0*/  IMAD R11, R5, 0x3e8, R8 ;  /* 0x000003e8050b7824 */ /* 0x000fe200078e0208 */
[----:B------:R-:W-:Y:S01]  /*29b0*/  CS2R R14, SRZ ;  /* 0x00000000000e7805 */ /* 0x000fe2000001ff00 */
[----:B------:R-:W-:Y:S02]  /*29c0*/  VIADD R8, R8, 0x1 ;  /* 0x0000000108087836 */ /* 0x000fe40000000000 */
[----:B-1----:R-:W-:-:S05]  /*29d0*/  IMAD.WIDE R2, R11, 0xc, R2 ;  /* 0x0000000c0b027825 */ /* 0x002fca00078e0202 */
[----:B------:R3:W-:Y:S04]  /*29e0*/  STG.E desc[UR4][R2.64+0x4], R4 ;  /* 0x0000040402007986 */ /* 0x0007e8000c101904 */
[----:B------:R3:W-:Y:S04]  /*29f0*/  STG.E desc[UR4][R2.64+0x8], R9 ;  /* 0x0000080902007986 */ /* 0x0007e8000c101904 */
[----:B------:R3:W-:Y:S02]  /*2a00*/  STG.E desc[UR4][R2.64], R0 ;  /* 0x0000000002007986 */ /* 0x0007e4000c101904 */
.L_x_91:
[----:B------:R-:W-:Y:S05]  /*2a10*/  BSYNC B0 ;  /* 0x0000000000007941 */ /* 0x000fea0003800000 */
.L_x_90:
[----:B-1-34-:R-:W-:Y:S01]  /*2a20*/  VIMNMX R2, PT, PT, R14, R15, !PT ;  /* 0x0000000f0e027248 */ /* 0x01afe20007fe0100 */
[----:B------:R-:W1:Y:S01]  /*2a30*/  LDC.64 R10, c[0x0][0x3c8] ;  /* 0x0000f200ff0a7b82 */ /* 0x000e620000000a00 */
[----:B------:R-:W-:Y:S02]  /*2a40*/  MOV R4, R8 ;  /* 0x0000000800047202 */ /* 0x000fe40000000f00 */
[----:B------:R-:W-:-:S05]  /*2a50*/  ISETP.GE.AND P0, PT, R2, 0x1, PT ;  /* 0x000000010200780c */ /* 0x000fca0003f06270 */
[----:B------:R-:W3:Y:S08]  /*2a60*/  LDC.64 R2, c[0x0][0x3d8] ;  /* 0x0000f600ff027b82 */ /* 0x000ef00000000a00 */
[----:B0-2---:R-:W0:Y:S01]  /*2a70*/  @P0 LDC.64 R16, c[0x0][0x3e0] ;  /* 0x0000f800ff100b82 */ /* 0x005e220000000a00 */
[----:B------:R-:W-:Y:S02]  /*2a80*/  @P0 IMAD R9, R5, 0x3e8, R4 ;  /* 0x000003e805090824 */ /* 0x000fe400078e0204 */
[----:B------:R-:W-:-:S02]  /*2a90*/  @P0 VIADD R18, R4, 0x1 ;  /* 0x0000000104120836 */ /* 0x000fc40000000000 */
[----:B-1----:R-:W-:-:S03]  /*2aa0*/  IMAD.WIDE R10, R5, 0x4, R10 ;  /* 0x00000004050a7825 */ /* 0x002fc600078e020a */
[----:B------:R-:W-:Y:S01]  /*2ab0*/  @P0 MOV R4, R18 ;  /* 0x0000001200040202 */ /* 0x000fe20000000f00 */
[----:B---3--:R-:W-:-:S04]  /*2ac0*/  IMAD.WIDE R2, R5, 0x4, R2 ;  /* 0x0000000405027825 */ /* 0x008fc800078e0202 */
[----:B0-----:R-:W-:-:S05]  /*2ad0*/  @P0 IMAD.WIDE R8, R9, 0xc, R16 ;  /* 0x0000000c09080825 */ /* 0x001fca00078e0210 */
[----:B------:R-:W-:Y:S04]  /*2ae0*/  @P0 STG.E desc[UR4][R8.64], R0 ;  /* 0x0000000008000986 */ /* 0x000fe8000c101904 */
[----:B------:R-:W-:Y:S04]  /*2af0*/  @P0 STG.E desc[UR4][R8.64+0x4], R14 ;  /* 0x0000040e08000986 */ /* 0x000fe8000c101904 */
[----:B------:R-:W-:Y:S04]  /*2b00*/  @P0 STG.E desc[UR4][R8.64+0x8], R15 ;  /* 0x0000080f08000986 */ /* 0x000fe8000c101904 */
[----:B------:R-:W-:Y:S04]  /*2b10*/  STG.E desc[UR4][R10.64], R7 ;  /* 0x000000070a007986 */ /* 0x000fe8000c101904 */
[----:B------:R-:W-:Y:S04]  /*2b20*/  STG.E desc[UR4][R2.64], R4 ;  /* 0x0000000402007986 */ /* 0x000fe8000c101904 */
[----:B-----5:R-:W-:Y:S01]  /*2b30*/  STG.E desc[UR4][R12.64], R6 ;  /* 0x000000060c007986 */ /* 0x020fe2000c101904 */
[----:B------:R-:W-:Y:S05]  /*2b40*/  EXIT ;  /* 0x000000000000794d */ /* 0x000fea0003800000 */
.L_x_119:
        /* <DEDUP_REMOVED lines=11> */
.L_x_130:


//--------------------- .nv.shared.reserved.0     --------------------------
	.section	.nv.shared.reserved.0,"aw",@nobits
	.weak		__nv_reservedSMEM_offset_0_alias
	.size		__nv_reservedSMEM_offset_0_alias, 0, 64
	.other		__nv_reservedSMEM_offset_0_alias,@"STO_CUDA_RESERVED_SHARED STV_DEFAULT"
__nv_reservedSMEM_offset_0_alias:
	.zero		0
	.zero		64


//--------------------- .nv.global                --------------------------
	.section	.nv.global,"aw",@nobits
.nv.global:
	.type		_ZN34_INTERNAL_0ffa0a37_4_k_cu_5202ac1e6thrust24THRUST_300001_SM_1000_NS12placeholders2_8E,@object
	.size		_ZN34_INTERNAL_0ffa0a37_4_k_cu_5202ac1e6thrust24THRUST_300001_SM_1000_NS12placeholders2_8E,(_ZN34_INTERNAL_0ffa0a37_4_k_cu_5202ac1e4cuda3std3__436_GLOBAL__N__0ffa0a37_4_k_cu_5202ac1e6ignoreE - _ZN34_INTERNAL_0ffa0a37_4_k_cu_5202ac1e6thrust24THRUST_300001_SM_1000_NS12placeholders2_8E)
_ZN34_INTERNAL_0ffa0a37_4_k_cu_5202ac1e6thrust24THRUST_300001_SM_1000_NS12placeholders2_8E:
	.zero		1
	.type		_ZN34_INTERNAL_0ffa0a37_4_k_cu_5202ac1e4cuda3std3__436_GLOBAL__N__0ffa0a37_4_k_cu_5202ac1e6ignoreE,@object
	.size		_ZN34_INTERNAL_0ffa0a37_4_k_cu_5202ac1e4cuda3std3__436_GLOBAL__N__0ffa0a37_4_k_cu_5202ac1e6ignoreE,(_ZN34_INTERNAL_0ffa0a37_4_k_cu_5202ac1e4cuda3std6ranges3__45__cpo4dataE - _ZN34_INTERNAL_0ffa0a37_4_k_cu_5202ac1e4cuda3std3__436_GLOBAL__N__0ffa0a37_4_k_cu_5202ac1e6ignoreE)
_ZN34_INTERNAL_0ffa0a37_4_k_cu_5202ac1e4cuda3std3__436_GLOBAL__N__0ffa0a37_4_k_cu_5202ac1e6ignoreE:
	.zero		1
	.type		_ZN34_INTERNAL_0ffa0a37_4_k_cu_5202ac1e4cuda3std6ranges3__45__cpo4dataE,@object
	.size		_ZN34_INTERNAL_0ffa0a37_4_k_cu_5202ac1e4cuda3std6ranges3__45__cpo4dataE,(_ZN34_INTERNAL_0ffa0a37_4_k_cu_5202ac1e6thrust24THRUST_300001_SM_1000_NS6system3cpp3parE - _ZN34_INTERNAL_0ffa0a37_4_k_cu_5202ac1e4cuda3std6ranges3__45__cpo4dataE)
_ZN34_INTERNAL_0ffa0a37_4_k_cu_5202ac1e4cuda3std6ranges3__45__cpo4dataE:
	.zero		1
	.type		_ZN34_INTERNAL_0ffa0a37_4_k_cu_5202ac1e6thrust24THRUST_300001_SM_1000_NS6system3cpp3parE,@object
	.size		_ZN34_INTERNAL_0ffa0a37_4_k_cu_5202ac1e6thrust24THRUST_300001_SM_1000_NS6system3cpp3parE,(_ZN34_INTERNAL_0ffa0a37_4_k_cu_5202ac1e4cuda3std3__45__cpo5beginE - _ZN34_INTERNAL_0ffa0a37_4_k_cu_5202ac1e6thrust24THRUST_300001_SM_1000_NS6system3cpp3parE)
_ZN34_INTERNAL_0ffa0a37_4_k_cu_5202ac1e6thrust24THRUST_300001_SM_1000_NS6system3cpp3parE:
	.zero		1
	.type		_ZN34_INTERNAL_0ffa0a37_4_k_cu_5202ac1e4cuda3std3__45__cpo5beginE,@object
	.size		_ZN34_INTERNAL_0ffa0a37_4_k_cu_5202ac1e4cuda3std3__45__cpo5beginE,(_ZN34_INTERNAL_0ffa0a37_4_k_cu_5202ac1e4cuda3std6ranges3__45__cpo5beginE - _ZN34_INTERNAL_0ffa0a37_4_k_cu_5202ac1e4cuda3std3__45__cpo5beginE)
_ZN34_INTERNAL_0ffa0a37_4_k_cu_5202ac1e4cuda3std3__45__cpo5beginE:
	.zero		1
	.type		_ZN34_INTERNAL_0ffa0a37_4_k_cu_5202ac1e4cuda3std6ranges3__45__cpo5beginE,@object
	.size		_ZN34_INTERNAL_0ffa0a37_4_k_cu_5202ac1e4cuda3std6ranges3__45__cpo5beginE,(_ZN34_INTERNAL_0ffa0a37_4_k_cu_5202ac1e6thrust24THRUST_300001_SM_1000_NS6deviceE - _ZN34_INTERNAL_0ffa0a37_4_k_cu_5202ac1e4cuda3std6ranges3__45__cpo5beginE)
_ZN34_INTERNAL_0ffa0a37_4_k_cu_5202ac1e4cuda3std6ranges3__45__cpo5beginE:
	.zero		1
	.type		_ZN34_INTERNAL_0ffa0a37_4_k_cu_5202ac1e6thrust24THRUST_300001_SM_1000_NS6deviceE,@object
	.size		_ZN34_INTERNAL_0ffa0a37_4_k_cu_5202ac1e6thrust24THRUST_300001_SM_1000_NS6deviceE,(_ZN34_INTERNAL_0ffa0a37_4_k_cu_5202ac1e4cuda3std3__47nulloptE - _ZN34_INTERNAL_0ffa0a37_4_k_cu_5202ac1e6thrust24THRUST_300001_SM_1000_NS6deviceE)
_ZN34_INTERNAL_0ffa0a37_4_k_cu_5202ac1e6thrust24THRUST_300001_SM_1000_NS6deviceE:
	.zero		1
	.type		_ZN34_INTERNAL_0ffa0a37_4_k_cu_5202ac1e4cuda3std3__47nulloptE,@object
	.size		_ZN34_INTERNAL_0ffa0a37_4_k_cu_5202ac1e4cuda3std3__47nulloptE,(_ZN34_INTERNAL_0ffa0a37_4_k_cu_5202ac1e4cuda3std6ranges3__45__cpo8distanceE - _ZN34_INTERNAL_0ffa0a37_4_k_cu_5202ac1e4cuda3std3__47nulloptE)
_ZN34_INTERNAL_0ffa0a37_4_k_cu_5202ac1e4cuda3std3__47nulloptE:
	.zero		1
	.type		_ZN34_INTERNAL_0ffa0a37_4_k_cu_5202ac1e4cuda3std6ranges3__45__cpo8distanceE,@object
	.size		_ZN34_INTERNAL_0ffa0a37_4_k_cu_5202ac1e4cuda3std6ranges3__45__cpo8distanceE,(_ZN34_INTERNAL_0ffa0a37_4_k_cu_5202ac1e6thrust24THRUST_300001_SM_1000_NS12placeholders2_4E - _ZN34_INTERNAL_0ffa0a37_4_k_cu_5202ac1e4cuda3std6ranges3__45__cpo8distanceE)
_ZN34_INTERNAL_0ffa0a37_4_k_cu_5202ac1e4cuda3std6ranges3__45__cpo8distanceE:
	.zero		1
	.type		_ZN34_INTERNAL_0ffa0a37_4_k_cu_5202ac1e6thrust24THRUST_300001_SM_1000_NS12placeholders2_4E,@object
	.size		_ZN34_INTERNAL_0ffa0a37_4_k_cu_5202ac1e6thrust24THRUST_300001_SM_1000_NS12placeholders2_4E,(_ZN34_INTERNAL_0ffa0a37_4_k_cu_5202ac1e4cuda3std3__45__cpo6rbeginE - _ZN34_INTERNAL_0ffa0a37_4_k_cu_5202ac1e6thrust24THRUST_300001_SM_1000_NS12placeholders2_4E)
_ZN34_INTERNAL_0ffa0a37_4_k_cu_5202ac1e6thrust24THRUST_300001_SM_1000_NS12placeholders2_4E:
	.zero		1
	.type		_ZN34_INTERNAL_0ffa0a37_4_k_cu_5202ac1e4cuda3std3__45__cpo6rbeginE,@object
	.size		_ZN34_INTERNAL_0ffa0a37_4_k_cu_5202ac1e4cuda3std3__45__cpo6rbeginE,(_ZN34_INTERNAL_0ffa0a37_4_k_cu_5202ac1e4cuda3std6ranges3__45__cpo7advanceE - _ZN34_INTERNAL_0ffa0a37_4_k_cu_5202ac1e4cuda3std3__45__cpo6rbeginE)
_ZN34_INTERNAL_0ffa0a37_4_k_cu_5202ac1e4cuda3std3__45__cpo6rbeginE:
	.zero		1
	.type		_ZN34_INTERNAL_0ffa0a37_4_k_cu_5202ac1e4cuda3std6ranges3__45__cpo7advanceE,@object
	.size		_ZN34_INTERNAL_0ffa0a37_4_k_cu_5202ac1e4cuda3std6ranges3__45__cpo7advanceE,(_ZN34_INTERNAL_0ffa0a37_4_k_cu_5202ac1e6thrust24THRUST_300001_SM_1000_NS12placeholders3_10E - _ZN34_INTERNAL_0ffa0a37_4_k_cu_5202ac1e4cuda3std6ranges3__45__cpo7advanceE)
_ZN34_INTERNAL_0ffa0a37_4_k_cu_5202ac1e4cuda3std6ranges3__45__cpo7advanceE:
	.zero		1
	.type		_ZN34_INTERNAL_0ffa0a37_4_k_cu_5202ac1e6thrust24THRUST_300001_SM_1000_NS12placeholders3_10E,@object
	.size		_ZN34_INTERNAL_0ffa0a37_4_k_cu_5202ac1e6thrust24THRUST_300001_SM_1000_NS12placeholders3_10E,(_ZN34_INTERNAL_0ffa0a37_4_k_cu_5202ac1e4cuda3std3__48in_placeE - _ZN34_INTERNAL_0ffa0a37_4_k_cu_5202ac1e6thrust24THRUST_300001_SM_1000_NS12placeholders3_10E)
_ZN34_INTERNAL_0ffa0a37_4_k_cu_5202ac1e6thrust24THRUST_300001_SM_1000_NS12placeholders3_10E:
	.zero		1
	.type		_ZN34_INTERNAL_0ffa0a37_4_k_cu_5202ac1e4cuda3std3__48in_placeE,@object
	.size		_ZN34_INTERNAL_0ffa0a37_4_k_cu_5202ac1e4cuda3std3__48in_placeE,(_ZN34_INTERNAL_0ffa0a37_4_k_cu_5202ac1e4cuda3std6ranges3__45__cpo4sizeE - _ZN34_INTERNAL_0ffa0a37_4_k_cu_5202ac1e4cuda3std3__48in_placeE)
_ZN34_INTERNAL_0ffa0a37_4_k_cu_5202ac1e4cuda3std3__48in_placeE:
	.zero		1
	.type		_ZN34_INTERNAL_0ffa0a37_4_k_cu_5202ac1e4cuda3std6ranges3__45__cpo4sizeE,@object
	.size		_ZN34_INTERNAL_0ffa0a37_4_k_cu_5202ac1e4cuda3std6ranges3__45__cpo4sizeE,(_ZN34_INTERNAL_0ffa0a37_4_k_cu_5202ac1e6thrust24THRUST_300001_SM_1000_NS12placeholders2_2E - _ZN34_INTERNAL_0ffa0a37_4_k_cu_5202ac1e4cuda3std6ranges3__45__cpo4sizeE)
_ZN34_INTERNAL_0ffa0a37_4_k_cu_5202ac1e4cuda3std6ranges3__45__cpo4sizeE:
	.zero		1
	.type		_ZN34_INTERNAL_0ffa0a37_4_k_cu_5202ac1e6thrust24THRUST_300001_SM_1000_NS12placeholders2_2E,@object
	.size		_ZN34_INTERNAL_0ffa0a37_4_k_cu_5202ac1e6thrust24THRUST_300001_SM_1000_NS12placeholders2_2E,(_ZN34_INTERNAL_0ffa0a37_4_k_cu_5202ac1e4cuda3std3__45__cpo6cbeginE - _ZN34_INTERNAL_0ffa0a37_4_k_cu_5202ac1e6thrust24THRUST_300001_SM_1000_NS12placeholders2_2E)
_ZN34_INTERNAL_0ffa0a37_4_k_cu_5202ac1e6thrust24THRUST_300001_SM_1000_NS12placeholders2_2E:
	.zero		1
	.type		_ZN34_INTERNAL_0ffa0a37_4_k_cu_5202ac1e4cuda3std3__45__cpo6cbeginE,@object
	.size		_ZN34_INTERNAL_0ffa0a37_4_k_cu_5202ac1e4cuda3std3__45__cpo6cbeginE,(_ZN34_INTERNAL_0ffa0a37_4_k_cu_5202ac1e4cuda3std6ranges3__45__cpo6cbeginE - _ZN34_INTERNAL_0ffa0a37_4_k_cu_5202ac1e4cuda3std3__45__cpo6cbeginE)
_ZN34_INTERNAL_0ffa0a37_4_k_cu_5202ac1e4cuda3std3__45__cpo6cbeginE:
	.zero		1
	.type		_ZN34_INTERNAL_0ffa0a37_4_k_cu_5202ac1e4cuda3std6ranges3__45__cpo6cbeginE,@object
	.size		_ZN34_INTERNAL_0ffa0a37_4_k_cu_5202ac1e4cuda3std6ranges3__45__cpo6cbeginE,(_ZN34_INTERNAL_0ffa0a37_4_k_cu_5202ac1e6thrust24THRUST_300001_SM_1000_NS12placeholders2_6E - _ZN34_INTERNAL_0ffa0a37_4_k_cu_5202ac1e4cuda3std6ranges3__45__cpo6cbeginE)
_ZN34_INTERNAL_0ffa0a37_4_k_cu_5202ac1e4cuda3std6ranges3__45__cpo6cbeginE:
	.zero		1
	.type		_ZN34_INTERNAL_0ffa0a37_4_k_cu_5202ac1e6thrust24THRUST_300001_SM_1000_NS12placeholders2_6E,@object
	.size		_ZN34_INTERNAL_0ffa0a37_4_k_cu_5202ac1e6thrust24THRUST_300001_SM_1000_NS12placeholders2_6E,(_ZN34_INTERNAL_0ffa0a37_4_k_cu_5202ac1e4cuda3std3__45__cpo7crbeginE - _ZN34_INTERNAL_0ffa0a37_4_k_cu_5202ac1e6thrust24THRUST_300001_SM_1000_NS12placeholders2_6E)
_ZN34_INTERNAL_0ffa0a37_4_k_cu_5202ac1e6thrust24THRUST_300001_SM_1000_NS12placeholders2_6E:
	.zero		1
	.type		_ZN34_INTERNAL_0ffa0a37_4_k_cu_5202ac1e4cuda3std3__45__cpo7crbeginE,@object
	.size		_ZN34_INTERNAL_0ffa0a37_4_k_cu_5202ac1e4cuda3std3__45__cpo7crbeginE,(_ZN34_INTERNAL_0ffa0a37_4_k_cu_5202ac1e4cuda3std6ranges3__45__cpo4nextE - _ZN34_INTERNAL_0ffa0a37_4_k_cu_5202ac1e4cuda3std3__45__cpo7crbeginE)
_ZN34_INTERNAL_0ffa0a37_4_k_cu_5202ac1e4cuda3std3__45__cpo7crbeginE:
	.zero		1
	.type		_ZN34_INTERNAL_0ffa0a37_4_k_cu_5202ac1e4cuda3std6ranges3__45__cpo4nextE,@object
	.size		_ZN34_INTERNAL_0ffa0a37_4_k_cu_5202ac1e4cuda3std6ranges3__45__cpo4nextE,(_ZN34_INTERNAL_0ffa0a37_4_k_cu_5202ac1e4cuda3std6ranges3__45__cpo4swapE - _ZN34_INTERNAL_0ffa0a37_4_k_cu_5202ac1e4cuda3std6ranges3__45__cpo4nextE)
_ZN34_INTERNAL_0ffa0a37_4_k_cu_5202ac1e4cuda3std6ranges3__45__cpo4nextE:
	.zero		1
	.type		_ZN34_INTERNAL_0ffa0a37_4_k_cu_5202ac1e4cuda3std6ranges3__45__cpo4swapE,@object
	.size		_ZN34_INTERNAL_0ffa0a37_4_k_cu_5202ac1e4cuda3std6ranges3__45__cpo4swapE,(_ZN34_INTERNAL_0ffa0a37_4_k_cu_5202ac1e6thrust24THRUST_300001_SM_1000_NS8cuda_cub10par_nosyncE - _ZN34_INTERNAL_0ffa0a37_4_k_cu_5202ac1e4cuda3std6ranges3__45__cpo4swapE)
_ZN34_INTERNAL_0ffa0a37_4_k_cu_5202ac1e4cuda3std6ranges3__45__cpo4swapE:
	.zero		1
	.type		_ZN34_INTERNAL_0ffa0a37_4_k_cu_5202ac1e6thrust24THRUST_300001_SM_1000_NS8cuda_cub10par_nosyncE,@object
	.size		_ZN34_INTERNAL_0ffa0a37_4_k_cu_5202ac1e6thrust24THRUST_300001_SM_1000_NS8cuda_cub10par_nosyncE,(_ZN34_INTERNAL_0ffa0a37_4_k_cu_5202ac1e6thrust24THRUST_300001_SM_1000_NS3seqE - _ZN34_INTERNAL_0ffa0a37_4_k_cu_5202ac1e6thrust24THRUST_300001_SM_1000_NS8cuda_cub10par_nosyncE)
_ZN34_INTERNAL_0ffa0a37_4_k_cu_5202ac1e6thrust24THRUST_300001_SM_1000_NS8cuda_cub10par_nosyncE:
	.zero		1
	.type		_ZN34_INTERNAL_0ffa0a37_4_k_cu_5202ac1e6thrust24THRUST_300001_SM_1000_NS3seqE,@object
	.size		_ZN34_INTERNAL_0ffa0a37_4_k_cu_5202ac1e6thrust24THRUST_300001_SM_1000_NS3seqE,(_ZN34_INTERNAL_0ffa0a37_4_k_cu_5202ac1e4cuda3std3__420unreachable_sentinelE - _ZN34_INTERNAL_0ffa0a37_4_k_cu_5202ac1e6thrust24THRUST_300001_SM_1000_NS3seqE)
_ZN34_INTERNAL_0ffa0a37_4_k_cu_5202ac1e6thrust24THRUST_300001_SM_1000_NS3seqE:
	.zero		1
	.type		_ZN34_INTERNAL_0ffa0a37_4_k_cu_5202ac1e4cuda3std3__420unreachable_sentinelE,@object
	.size		_ZN34_INTERNAL_0ffa0a37_4_k_cu_5202ac1e4cuda3std3__420unreachable_sentinelE,(_ZN34_INTERNAL_0ffa0a37_4_k_cu_5202ac1e4cuda3std6ranges3__45__cpo5ssizeE - _ZN34_INTERNAL_0ffa0a37_4_k_cu_5202ac1e4cuda3std3__420unreachable_sentinelE)
_ZN34_INTERNAL_0ffa0a37_4_k_cu_5202ac1e4cuda3std3__420unreachable_sentinelE:
	.zero		1
	.type		_ZN34_INTERNAL_0ffa0a37_4_k_cu_5202ac1e4cuda3std6ranges3__45__cpo5ssizeE,@object
	.size		_ZN34_INTERNAL_0ffa0a37_4_k_cu_5202ac1e4cuda3std6ranges3__45__cpo5ssizeE,(_ZN34_INTERNAL_0ffa0a37_4_k_cu_5202ac1e6thrust24THRUST_300001_SM_1000_NS12placeholders2_3E - _ZN34_INTERNAL_0ffa0a37_4_k_cu_5202ac1e4cuda3std6ranges3__45__cpo5ssizeE)
_ZN34_INTERNAL_0ffa0a37_4_k_cu_5202ac1e4cuda3std6ranges3__45__cpo5ssizeE:
	.zero		1
	.type		_ZN34_INTERNAL_0ffa0a37_4_k_cu_5202ac1e6thrust24THRUST_300001_SM_1000_NS12placeholders2_3E,@object
	.size		_ZN34_INTERNAL_0ffa0a37_4_k_cu_5202ac1e6thrust24THRUST_300001_SM_1000_NS12placeholders2_3E,(_ZN34_INTERNAL_0ffa0a37_4_k_cu_5202ac1e4cuda3std3__45__cpo4cendE - _ZN34_INTERNAL_0ffa0a37_4_k_cu_5202ac1e6thrust24THRUST_300001_SM_1000_NS12placeholders2_3E)
_ZN34_INTERNAL_0ffa0a37_4_k_cu_5202ac1e6thrust24THRUST_300001_SM_1000_NS12placeholders2_3E:
	.zero		1
	.type		_ZN34_INTERNAL_0ffa0a37_4_k_cu_5202ac1e4cuda3std3__45__cpo4cendE,@object
	.size		_ZN34_INTERNAL_0ffa0a37_4_k_cu_5202ac1e4cuda3std3__45__cpo4cendE,(_ZN34_INTERNAL_0ffa0a37_4_k_cu_5202ac1e4cuda3std6ranges3__45__cpo4cendE - _ZN34_INTERNAL_0ffa0a37_4_k_cu_5202ac1e4cuda3std3__45__cpo4cendE)
_ZN34_INTERNAL_0ffa0a37_4_k_cu_5202ac1e4cuda3std3__45__cpo4cendE:
	.zero		1
	.type		_ZN34_INTERNAL_0ffa0a37_4_k_cu_5202ac1e4cuda3std6ranges3__45__cpo4cendE,@object
	.size		_ZN34_INTERNAL_0ffa0a37_4_k_cu_5202ac1e4cuda3std6ranges3__45__cpo4cendE,(_ZN34_INTERNAL_0ffa0a37_4_k_cu_5202ac1e6thrust24THRUST_300001_SM_1000_NS12placeholders2_7E - _ZN34_INTERNAL_0ffa0a37_4_k_cu_5202ac1e4cuda3std6ranges3__45__cpo4cendE)
_ZN34_INTERNAL_0ffa0a37_4_k_cu_5202ac1e4cuda3std6ranges3__45__cpo4cendE:
	.zero		1
	.type		_ZN34_INTERNAL_0ffa0a37_4_k_cu_5202ac1e6thrust24THRUST_300001_SM_1000_NS12placeholders2_7E,@object
	.size		_ZN34_INTERNAL_0ffa0a37_4_k_cu_5202ac1e6thrust24THRUST_300001_SM_1000_NS12placeholders2_7E,(_ZN34_INTERNAL_0ffa0a37_4_k_cu_5202ac1e4cuda3std3__45__cpo5crendE - _ZN34_INTERNAL_0ffa0a37_4_k_cu_5202ac1e6thrust24THRUST_300001_SM_1000_NS12placeholders2_7E)
_ZN34_INTERNAL_0ffa0a37_4_k_cu_5202ac1e6thrust24THRUST_300001_SM_1000_NS12placeholders2_7E:
	.zero		1
	.type		_ZN34_INTERNAL_0ffa0a37_4_k_cu_5202ac1e4cuda3std3__45__cpo5crendE,@object
	.size		_ZN34_INTERNAL_0ffa0a37_4_k_cu_5202ac1e4cuda3std3__45__cpo5crendE,(_ZN34_INTERNAL_0ffa0a37_4_k_cu_5202ac1e4cuda3std6ranges3__45__cpo4prevE - _ZN34_INTERNAL_0ffa0a37_4_k_cu_5202ac1e4cuda3std3__45__cpo5crendE)
_ZN34_INTERNAL_0ffa0a37_4_k_cu_5202ac1e4cuda3std3__45__cpo5crendE:
	.zero		1
	.type		_ZN34_INTERNAL_0ffa0a37_4_k_cu_5202ac1e4cuda3std6ranges3__45__cpo4prevE,@object
	.size		_ZN34_INTERNAL_0ffa0a37_4_k_cu_5202ac1e4cuda3std6ranges3__45__cpo4prevE,(_ZN34_INTERNAL_0ffa0a37_4_k_cu_5202ac1e4cuda3std6ranges3__45__cpo9iter_moveE - _ZN34_INTERNAL_0ffa0a37_4_k_cu_5202ac1e4cuda3std6ranges3__45__cpo4prevE)
_ZN34_INTERNAL_0ffa0a37_4_k_cu_5202ac1e4cuda3std6ranges3__45__cpo4prevE:
	.zero		1
	.type		_ZN34_INTERNAL_0ffa0a37_4_k_cu_5202ac1e4cuda3std6ranges3__45__cpo9iter_moveE,@object
	.size		_ZN34_INTERNAL_0ffa0a37_4_k_cu_5202ac1e4cuda3std6ranges3__45__cpo9iter_moveE,(_ZN34_INTERNAL_0ffa0a37_4_k_cu_5202ac1e6thrust24THRUST_300001_SM_1000_NS6system6detail10sequential3seqE - _ZN34_INTERNAL_0ffa0a37_4_k_cu_5202ac1e4cuda3std6ranges3__45__cpo9iter_moveE)
_ZN34_INTERNAL_0ffa0a37_4_k_cu_5202ac1e4cuda3std6ranges3__45__cpo9iter_moveE:
	.zero		1
	.type		_ZN34_INTERNAL_0ffa0a37_4_k_cu_5202ac1e6thrust24THRUST_300001_SM_1000_NS6system6detail10sequential3seqE,@object
	.size		_ZN34_INTERNAL_0ffa0a37_4_k_cu_5202ac1e6thrust24THRUST_300001_SM_1000_NS6system6detail10sequential3seqE,(_ZN34_INTERNAL_0ffa0a37_4_k_cu_5202ac1e6thrust24THRUST_300001_SM_1000_NS12placeholders2_9E - _ZN34_INTERNAL_0ffa0a37_4_k_cu_5202ac1e6thrust24THRUST_300001_SM_1000_NS6system6detail10sequential3seqE)
_ZN34_INTERNAL_0ffa0a37_4_k_cu_5202ac1e6thrust24THRUST_300001_SM_1000_NS6system6detail10sequential3seqE:
	.zero		1
	.type		_ZN34_INTERNAL_0ffa0a37_4_k_cu_5202ac1e6thrust24THRUST_300001_SM_1000_NS12placeholders2_9E,@object
	.size		_ZN34_INTERNAL_0ffa0a37_4_k_cu_5202ac1e6thrust24THRUST_300001_SM_1000_NS12placeholders2_9E,(_ZN34_INTERNAL_0ffa0a37_4_k_cu_5202ac1e4cuda3std3__419piecewise_constructE - _ZN34_INTERNAL_0ffa0a37_4_k_cu_5202ac1e6thrust24THRUST_300001_SM_1000_NS12placeholders2_9E)
_ZN34_INTERNAL_0ffa0a37_4_k_cu_5202ac1e6thrust24THRUST_300001_SM_1000_NS12placeholders2_9E:
	.zero		1
	.type		_ZN34_INTERNAL_0ffa0a37_4_k_cu_5202ac1e4cuda3std3__419piecewise_constructE,@object
	.size		_ZN34_INTERNAL_0ffa0a37_4_k_cu_5202ac1e4cuda3std3__419piecewise_constructE,(_ZN34_INTERNAL_0ffa0a37_4_k_cu_5202ac1e4cuda3std6ranges3__45__cpo5cdataE - _ZN34_INTERNAL_0ffa0a37_4_k_cu_5202ac1e4cuda3std3__419piecewise_constructE)
_ZN34_INTERNAL_0ffa0a37_4_k_cu_5202ac1e4cuda3std3__419piecewise_constructE:
	.zero		1
	.type		_ZN34_INTERNAL_0ffa0a37_4_k_cu_5202ac1e4cuda3std6ranges3__45__cpo5cdataE,@object
	.size		_ZN34_INTERNAL_0ffa0a37_4_k_cu_5202ac1e4cuda3std6ranges3__45__cpo5cdataE,(_ZN34_INTERNAL_0ffa0a37_4_k_cu_5202ac1e6thrust24THRUST_300001_SM_1000_NS12placeholders2_1E - _ZN34_INTERNAL_0ffa0a37_4_k_cu_5202ac1e4cuda3std6ranges3__45__cpo5cdataE)
_ZN34_INTERNAL_0ffa0a37_4_k_cu_5202ac1e4cuda3std6ranges3__45__cpo5cdataE:
	.zero		1
	.type		_ZN34_INTERNAL_0ffa0a37_4_k_cu_5202ac1e6thrust24THRUST_300001_SM_1000_NS12placeholders2_1E,@object
	.size		_ZN34_INTERNAL_0ffa0a37_4_k_cu_5202ac1e6thrust24THRUST_300001_SM_1000_NS12placeholders2_1E,(_ZN34_INTERNAL_0ffa0a37_4_k_cu_5202ac1e4cuda3std3__45__cpo3endE - _ZN34_INTERNAL_0ffa0a37_4_k_cu_5202ac1e6thrust24THRUST_300001_SM_1000_NS12placeholders2_1E)
_ZN34_INTERNAL_0ffa0a37_4_k_cu_5202ac1e6thrust24THRUST_300001_SM_1000_NS12placeholders2_1E:
	.zero		1
	.type		_ZN34_INTERNAL_0ffa0a37_4_k_cu_5202ac1e4cuda3std3__45__cpo3endE,@object
	.size		_ZN34_INTERNAL_0ffa0a37_4_k_cu_5202ac1e4cuda3std3__45__cpo3endE,(_ZN34_INTERNAL_0ffa0a37_4_k_cu_5202ac1e4cuda3std6ranges3__45__cpo3endE - _ZN34_INTERNAL_0ffa0a37_4_k_cu_5202ac1e4cuda3std3__45__cpo3endE)
_ZN34_INTERNAL_0ffa0a37_4_k_cu_5202ac1e4cuda3std3__45__cpo3endE:
	.zero		1
	.type		_ZN34_INTERNAL_0ffa0a37_4_k_cu_5202ac1e4cuda3std6ranges3__45__cpo3endE,@object
	.size		_ZN34_INTERNAL_0ffa0a37_4_k_cu_5202ac1e4cuda3std6ranges3__45__cpo3endE,(_ZN34_INTERNAL_0ffa0a37_4_k_cu_5202ac1e6thrust24THRUST_300001_SM_1000_NS12placeholders2_5E - _ZN34_INTERNAL_0ffa0a37_4_k_cu_5202ac1e4cuda3std6ranges3__45__cpo3endE)
_ZN34_INTERNAL_0ffa0a37_4_k_cu_5202ac1e4cuda3std6ranges3__45__cpo3endE:
	.zero		1
	.type		_ZN34_INTERNAL_0ffa0a37_4_k_cu_5202ac1e6thrust24THRUST_300001_SM_1000_NS12placeholders2_5E,@object
	.size		_ZN34_INTERNAL_0ffa0a37_4_k_cu_5202ac1e6thrust24THRUST_300001_SM_1000_NS12placeholders2_5E,(_ZN34_INTERNAL_0ffa0a37_4_k_cu_5202ac1e4cuda3std3__45__cpo4rendE - _ZN34_INTERNAL_0ffa0a37_4_k_cu_5202ac1e6thrust24THRUST_300001_SM_1000_NS12placeholders2_5E)
_ZN34_INTERNAL_0ffa0a37_4_k_cu_5202ac1e6thrust24THRUST_300001_SM_1000_NS12placeholders2_5E:
	.zero		1
	.type		_ZN34_INTERNAL_0ffa0a37_4_k_cu_5202ac1e4cuda3std3__45__cpo4rendE,@object
	.size		_ZN34_INTERNAL_0ffa0a37_4_k_cu_5202ac1e4cuda3std3__45__cpo4rendE,(_ZN34_INTERNAL_0ffa0a37_4_k_cu_5202ac1e4cuda3std6ranges3__45__cpo9iter_swapE - _ZN34_INTERNAL_0ffa0a37_4_k_cu_5202ac1e4cuda3std3__45__cpo4rendE)
_ZN34_INTERNAL_0ffa0a37_4_k_cu_5202ac1e4cuda3std3__45__cpo4rendE:
	.zero		1
	.type		_ZN34_INTERNAL_0ffa0a37_4_k_cu_5202ac1e4cuda3std6ranges3__45__cpo9iter_swapE,@object
	.size		_ZN34_INTERNAL_0ffa0a37_4_k_cu_5202ac1e4cuda3std6ranges3__45__cpo9iter_swapE,(_ZN34_INTERNAL_0ffa0a37_4_k_cu_5202ac1e4cuda3std3__48unexpectE - _ZN34_INTERNAL_0ffa0a37_4_k_cu_5202ac1e4cuda3std6ranges3__45__cpo9iter_swapE)
_ZN34_INTERNAL_0ffa0a37_4_k_cu_5202ac1e4cuda3std6ranges3__45__cpo9iter_swapE:
	.zero		1
	.type		_ZN34_INTERNAL_0ffa0a37_4_k_cu_5202ac1e4cuda3std3__48unexpectE,@object
	.size		_ZN34_INTERNAL_0ffa0a37_4_k_cu_5202ac1e4cuda3std3__48unexpectE,(_ZN34_INTERNAL_0ffa0a37_4_k_cu_5202ac1e6thrust24THRUST_300001_SM_1000_NS8cuda_cub3parE - _ZN34_INTERNAL_0ffa0a37_4_k_cu_5202ac1e4cuda3std3__48unexpectE)
_ZN34_INTERNAL_0ffa0a37_4_k_cu_5202ac1e4cuda3std3__48unexpectE:
	.zero		1
	.type		_ZN34_INTERNAL_0ffa0a37_4_k_cu_5202ac1e6thrust24THRUST_300001_SM_1000_NS8cuda_cub3parE,@object
	.size		_ZN34_INTERNAL_0ffa0a37_4_k_cu_5202ac1e6thrust24THRUST_300001_SM_1000_NS8cuda_cub3parE,(.L_29 - _ZN34_INTERNAL_0ffa0a37_4_k_cu_5202ac1e6thrust24THRUST_300001_SM_1000_NS8cuda_cub3parE)
_ZN34_INTERNAL_0ffa0a37_4_k_cu_5202ac1e6thrust24THRUST_300001_SM_1000_NS8cuda_cub3parE:
	.zero		1
.L_29:


//--------------------- .nv.constant0._ZN3cub18CUB_300001_SM_10006detail8for_each13static_kernelINS2_12policy_hub_t12policy_500_tElN6thrust24THRUST_300001_SM_1000_NS8cuda_cub6__fill7functorINS7_6detail15normal_iteratorINS7_10device_ptrIbEEEEbEEEEvT0_T1_ --------------------------
	.section	.nv.constant0._ZN3cub18CUB_300001_SM_10006detail8for_each13static_kernelINS2_12policy_hub_t12policy_500_tElN6thrust24THRUST_300001_SM_1000_NS8cuda_cub6__fill7functorINS7_6detail15normal_iteratorINS7_10device_ptrIbEEEEbEEEEvT0_T1_,"a",@progbits
	.sectionflags	@""
	.align	4
.nv.constant0._ZN3cub18CUB_300001_SM_10006detail8for_each13static_kernelINS2_12policy_hub_t12policy_500_tElN6thrust24THRUST_300001_SM_1000_NS8cuda_cub6__fill7functorINS7_6detail15normal_iteratorINS7_10device_ptrIbEEEEbEEEEvT0_T1_:
	.zero		920


//--------------------- .nv.constant0._ZN3cub18CUB_300001_SM_10006detail8for_each13static_kernelINS2_12policy_hub_t12policy_500_tEmN6thrust24THRUST_300001_SM_1000_NS8cuda_cub20__uninitialized_fill7functorINS7_10device_ptrIbEEbEEEEvT0_T1_ --------------------------
	.section	.nv.constant0._ZN3cub18CUB_300001_SM_10006detail8for_each13static_kernelINS2_12policy_hub_t12policy_500_tEmN6thrust24THRUST_300001_SM_1000_NS8cuda_cub20__uninitialized_fill7functorINS7_10device_ptrIbEEbEEEEvT0_T1_,"a",@progbits
	.sectionflags	@""
	.align	4
.nv.constant0._ZN3cub18CUB_300001_SM_10006detail8for_each13static_kernelINS2_12policy_hub_t12policy_500_tEmN6thrust24THRUST_300001_SM_1000_NS8cuda_cub20__uninitialized_fill7functorINS7_10device_ptrIbEEbEEEEvT0_T1_:
	.zero		920


//--------------------- .nv.constant0._ZN3cub18CUB_300001_SM_10006detail8for_each13static_kernelINS2_12policy_hub_t12policy_500_tEmN6thrust24THRUST_300001_SM_1000_NS8cuda_cub20__uninitialized_fill7functorINS7_10device_ptrIxEExEEEEvT0_T1_ --------------------------
	.section	.nv.constant0._ZN3cub18CUB_300001_SM_10006detail8for_each13static_kernelINS2_12policy_hub_t12policy_500_tEmN6thrust24THRUST_300001_SM_1000_NS8cuda_cub20__uninitialized_fill7functorINS7_10device_ptrIxEExEEEEvT0_T1_,"a",@progbits
	.sectionflags	@""
	.align	4
.nv.constant0._ZN3cub18CUB_300001_SM_10006detail8for_each13static_kernelINS2_12policy_hub_t12policy_500_tEmN6thrust24THRUST_300001_SM_1000_NS8cuda_cub20__uninitialized_fill7functorINS7_10device_ptrIxEExEEEEvT0_T1_:
	.zero		920


//--------------------- .nv.constant0._ZN3cub18CUB_300001_SM_10006detail8for_each13static_kernelINS2_12policy_hub_t12policy_500_tEmNS2_12op_wrapper_tImN6thrust24THRUST_300001_SM_1000_NS6detail23allocator_traits_detail24construct1_via_allocatorINS8_16device_allocatorI4DropEEEENS8_10device_ptrISD_EEEEEEvT0_T1_ --------------------------
	.section	.nv.constant0._ZN3cub18CUB_300001_SM_10006detail8for_each13static_kernelINS2_12policy_hub_t12policy_500_tEmNS2_12op_wrapper_tImN6thrust24THRUST_300001_SM_1000_NS6detail23allocator_traits_detail24construct1_via_allocatorINS8_16device_allocatorI4DropEEEENS8_10device_ptrISD_EEEEEEvT0_T1_,"a",@progbits
	.sectionflags	@""
	.align	4
.nv.constant0._ZN3cub18CUB_300001_SM_10006detail8for_each13static_kernelINS2_12policy_hub_t12policy_500_tEmNS2_12op_wrapper_tImN6thrust24THRUST_300001_SM_1000_NS6detail23allocator_traits_detail24construct1_via_allocatorINS8_16device_allocatorI4DropEEEENS8_10device_ptrISD_EEEEEEvT0_T1_:
	.zero		920


//--------------------- .nv.constant0._ZN3cub18CUB_300001_SM_10006detail8for_each13static_kernelINS2_12policy_hub_t12policy_500_tEmN6thrust24THRUST_300001_SM_1000_NS8cuda_cub20__uninitialized_fill7functorINS7_10device_ptrIiEEiEEEEvT0_T1_ --------------------------
	.section	.nv.constant0._ZN3cub18CUB_300001_SM_10006detail8for_each13static_kernelINS2_12policy_hub_t12policy_500_tEmN6thrust24THRUST_300001_SM_1000_NS8cuda_cub20__uninitialized_fill7functorINS7_10device_ptrIiEEiEEEEvT0_T1_,"a",@progbits
	.sectionflags	@""
	.align	4
.nv.constant0._ZN3cub18CUB_300001_SM_10006detail8for_each13static_kernelINS2_12policy_hub_t12policy_500_tEmN6thrust24THRUST_300001_SM_1000_NS8cuda_cub20__uninitialized_fill7functorINS7_10device_ptrIiEEiEEEEvT0_T1_:
	.zero		920


//--------------------- .nv.constant0._ZN3cub18CUB_300001_SM_10006detail11EmptyKernelIvEEvv --------------------------
	.section	.nv.constant0._ZN3cub18CUB_300001_SM_10006detail11EmptyKernelIvEEvv,"a",@progbits
	.sectionflags	@""
	.align	4
.nv.constant0._ZN3cub18CUB_300001_SM_10006detail11EmptyKernelIvEEvv:
	.zero		896


//--------------------- .nv.constant0._Z18simulateEvacuationiPxPiS0_S0_S0_iiiS0_S0_S0_S0_S0_P4DropiS0_ --------------------------
	.section	.nv.constant0._Z18simulateEvacuationiPxPiS0_S0_S0_iiiS0_S0_S0_S0_S0_P4DropiS0_,"a",@progbits
	.sectionflags	@""
	.align	4
.nv.constant0._Z18simulateEvacuationiPxPiS0_S0_S0_iiiS0_S0_S0_S0_S0_P4DropiS0_:
	.zero		1024


//--------------------- .nv.constant0._Z10relaxEdgesiiPiS_S_PxS_Pbi --------------------------
	.section	.nv.constant0._Z10relaxEdgesiiPiS_S_PxS_Pbi,"a",@progbits
	.sectionflags	@""
	.align	4
.nv.constant0._Z10relaxEdgesiiPiS_S_PxS_Pbi:
	.zero		956


//--------------------- .nv.constant0._Z14initDistParentPxPixx --------------------------
	.section	.nv.constant0._Z14initDistParentPxPixx,"a",@progbits
	.sectionflags	@""
	.align	4
.nv.constant0._Z14initDistParentPxPixx:
	.zero		928


//--------------------- .nv.constant0._Z23evacuatePopulatedCitiesPK8CSRGraphiPiS2_S2_S2_iS2_iS2_S2_S2_P4DropiPj --------------------------
	.section	.nv.constant0._Z23evacuatePopulatedCitiesPK8CSRGraphiPiS2_S2_S2_iS2_iS2_S2_S2_P4DropiPj,"a",@progbits
	.sectionflags	@""
	.align	4
.nv.constant0._Z23evacuatePopulatedCitiesPK8CSRGraphiPiS2_S2_S2_iS2_iS2_S2_S2_P4DropiPj:
	.zero		1016


//--------------------- SYMBOLS --------------------------

	.type		.nv.reservedSmem.offset0,@object
	.size		.nv.reservedSmem.offset0,0x4
